// auto-generated by cutlass_sweep.gemm — config: {"arch": "sm_90", "cluster_m": 8, "cluster_n": 1, "dtype": "int8", "dtype_b": "int8", "layout": "nt", "stages": 0, "tile_k": 128, "tile_m": 64, "tile_n": 256}
#include "cutlass/cutlass.h"
#include "cutlass/gemm/collective/collective_builder.hpp"
#include "cutlass/gemm/device/gemm_universal_adapter.h"
#include "cutlass/gemm/kernel/gemm_universal.hpp"
#include "cutlass/epilogue/collective/collective_builder.hpp"

using ElemA = int8_t;
using ElemB = int8_t;
using ElemCD = int8_t;
using Acc  = int32_t;
using TileShape    = cute::Shape<cute::_64, cute::_256, cute::_128>;
using ClusterShape = cute::Shape<cute::_8, cute::_1, cute::_1>;

using CollectiveEpilogue = typename cutlass::epilogue::collective::CollectiveBuilder<
    cutlass::arch::Sm90, cutlass::arch::OpClassTensorOp,
    TileShape, ClusterShape,
    cutlass::epilogue::collective::EpilogueTileAuto,
    Acc, Acc,
    ElemCD, cutlass::layout::RowMajor, 128 / cutlass::sizeof_bits<ElemCD>::value,
    ElemCD, cutlass::layout::RowMajor, 128 / cutlass::sizeof_bits<ElemCD>::value,
    cutlass::epilogue::collective::EpilogueScheduleAuto
  >::CollectiveOp;

using CollectiveMainloop = typename cutlass::gemm::collective::CollectiveBuilder<
    cutlass::arch::Sm90, cutlass::arch::OpClassTensorOp,
    ElemA, cutlass::layout::RowMajor, 128 / cutlass::sizeof_bits<ElemA>::value,
    ElemB, cutlass::layout::ColumnMajor, 128 / cutlass::sizeof_bits<ElemB>::value,
    Acc,
    TileShape, ClusterShape,
    cutlass::gemm::collective::StageCountAutoCarveout<static_cast<int>(sizeof(typename CollectiveEpilogue::SharedStorage))>,
    cutlass::gemm::collective::KernelScheduleAuto
  >::CollectiveOp;

using GemmKernel = cutlass::gemm::kernel::GemmUniversal<
    cute::Shape<int,int,int,int>,
    CollectiveMainloop,
    CollectiveEpilogue
>;
using Gemm = cutlass::gemm::device::GemmUniversalAdapter<GemmKernel>;

// Force the device kernel symbol into the cubin without needing a host main.
auto* _anchor = &cutlass::device_kernel<GemmKernel>;


// ===== COMPILED SASS (sm_90a) =====

	.target	sm_90a

	.elftype	@"ET_EXEC"


//--------------------- .note.nv.tkinfo           --------------------------
	.section	.note.nv.tkinfo,"",@"SHT_NOTE"
	.sectionflags	@"SHF_NOTE_NV_TKINFO"
	.tkinfo
        /*0018*/ 	.word	0x00000002
        /*0030*/ 	.string	""
        /*0030*/ 	.string	"ptxas"
        /*0030*/ 	.string	"Cuda compilation tools, release 13.0, V13.0.88"
        /*0030*/ 	.string	"Build cuda_13.0.r13.0/compiler.36424714_0"
        /*0030*/ 	.string	"-arch sm_90a -m 64 "



//--------------------- .note.nv.cuinfo           --------------------------
	.section	.note.nv.cuinfo,"",@"SHT_NOTE"
	.sectionflags	@"SHF_NOTE_NV_CUINFO"
        /*0018*/ 	.short	0x0002
        /*001a*/ 	.short	0x005a
        /*001c*/ 	.short	0x0082
	.zero		2


//--------------------- .nv.info                  --------------------------
	.section	.nv.info,"",@"SHT_CUDA_INFO"
	.align	4


	//----- nvinfo : EIATTR_REGCOUNT
	.align		4
        /*0000*/ 	.byte	0x04, 0x2f
        /*0002*/ 	.short	(.L_15 - .L_14)
	.align		4
.L_14:
        /*0004*/ 	.word	index@(_ZN7cutlass13device_kernelINS_4gemm6kernel13GemmUniversalIN4cute5tupleIJiiiiEEENS1_10collective13CollectiveMmaINS1_34MainloopSm90TmaGmmaWarpSpecializedILi5ENS5_IJNS4_1CILi8EEENSA_ILi1EEESC_EEENS1_32KernelTmaWarpSpecializedPingpongEEENS5_IJNSA_ILi64EEENSA_ILi256EEENSA_ILi128EEEEEEaNS5_IJlSC_lEEEaSK_NS4_8TiledMMAINS4_8MMA_AtomIJNS4_4SM904GMMA27MMA_64x256x32_S32S8S8_SS_TNEEEENS4_6LayoutINS5_IJSC_SC_SC_EEENS5_IJNSA_ILi0EEEST_ST_EEEEENS5_IJNS4_10UnderscoreESW_SW_EEEEENS4_13SM90_TMA_LOADENS4_14ComposedLayoutINS4_7SwizzleILi3ELi4ELi3EEENS4_18smem_ptr_flag_bitsILi8EEENSR_INS5_IJSB_SI_EEENS5_IJSI_SC_EEEEEEEvNS4_8identityENS4_23SM90_TMA_LOAD_MULTICASTES18_vS19_EENS_8epilogue10collective6detail29Sm90TmaWarpSpecializedAdapterINS1D_15DefaultEpilogueIaSK_SK_NS1C_6thread17LinearCombinationIaLi1EiiLNS1H_9ScaleType4KindE0ELNS_15FloatRoundStyleE2EaEENS1_15EpilogueDefaultEEEEEvvEEEEvNT_6ParamsE)
        /*0008*/ 	.word	0x000000a8


	//----- nvinfo : EIATTR_FRAME_SIZE
	.align		4
.L_15:
        /*000c*/ 	.byte	0x04, 0x11
        /*000e*/ 	.short	(.L_17 - .L_16)
	.align		4
.L_16:
        /*0010*/ 	.word	index@(_ZN7cutlass13device_kernelINS_4gemm6kernel13GemmUniversalIN4cute5tupleIJiiiiEEENS1_10collective13CollectiveMmaINS1_34MainloopSm90TmaGmmaWarpSpecializedILi5ENS5_IJNS4_1CILi8EEENSA_ILi1EEESC_EEENS1_32KernelTmaWarpSpecializedPingpongEEENS5_IJNSA_ILi64EEENSA_ILi256EEENSA_ILi128EEEEEEaNS5_IJlSC_lEEEaSK_NS4_8TiledMMAINS4_8MMA_AtomIJNS4_4SM904GMMA27MMA_64x256x32_S32S8S8_SS_TNEEEENS4_6LayoutINS5_IJSC_SC_SC_EEENS5_IJNSA_ILi0EEEST_ST_EEEEENS5_IJNS4_10UnderscoreESW_SW_EEEEENS4_13SM90_TMA_LOADENS4_14ComposedLayoutINS4_7SwizzleILi3ELi4ELi3EEENS4_18smem_ptr_flag_bitsILi8EEENSR_INS5_IJSB_SI_EEENS5_IJSI_SC_EEEEEEEvNS4_8identityENS4_23SM90_TMA_LOAD_MULTICASTES18_vS19_EENS_8epilogue10collective6detail29Sm90TmaWarpSpecializedAdapterINS1D_15DefaultEpilogueIaSK_SK_NS1C_6thread17LinearCombinationIaLi1EiiLNS1H_9ScaleType4KindE0ELNS_15FloatRoundStyleE2EaEENS1_15EpilogueDefaultEEEEEvvEEEEvNT_6ParamsE)
        /*0014*/ 	.word	0x00000008


	//----- nvinfo : EIATTR_MIN_STACK_SIZE
	.align		4
.L_17:
        /*0018*/ 	.byte	0x04, 0x12
        /*001a*/ 	.short	(.L_19 - .L_18)
	.align		4
.L_18:
        /*001c*/ 	.word	index@(_ZN7cutlass13device_kernelINS_4gemm6kernel13GemmUniversalIN4cute5tupleIJiiiiEEENS1_10collective13CollectiveMmaINS1_34MainloopSm90TmaGmmaWarpSpecializedILi5ENS5_IJNS4_1CILi8EEENSA_ILi1EEESC_EEENS1_32KernelTmaWarpSpecializedPingpongEEENS5_IJNSA_ILi64EEENSA_ILi256EEENSA_ILi128EEEEEEaNS5_IJlSC_lEEEaSK_NS4_8TiledMMAINS4_8MMA_AtomIJNS4_4SM904GMMA27MMA_64x256x32_S32S8S8_SS_TNEEEENS4_6LayoutINS5_IJSC_SC_SC_EEENS5_IJNSA_ILi0EEEST_ST_EEEEENS5_IJNS4_10UnderscoreESW_SW_EEEEENS4_13SM90_TMA_LOADENS4_14ComposedLayoutINS4_7SwizzleILi3ELi4ELi3EEENS4_18smem_ptr_flag_bitsILi8EEENSR_INS5_IJSB_SI_EEENS5_IJSI_SC_EEEEEEEvNS4_8identityENS4_23SM90_TMA_LOAD_MULTICASTES18_vS19_EENS_8epilogue10collective6detail29Sm90TmaWarpSpecializedAdapterINS1D_15DefaultEpilogueIaSK_SK_NS1C_6thread17LinearCombinationIaLi1EiiLNS1H_9ScaleType4KindE0ELNS_15FloatRoundStyleE2EaEENS1_15EpilogueDefaultEEEEEvvEEEEvNT_6ParamsE)
        /*0020*/ 	.word	0x00000008
.L_19:


//--------------------- .nv.compat                --------------------------
	.section	.nv.compat,"",@"SHT_CUDA_COMPAT_INFO"
	.align	4
        /*0000*/ 	.byte	0x02, 0x09, 0x01, 0x00, 0x02, 0x02, 0x04, 0x00, 0x02, 0x05, 0x05, 0x00, 0x03, 0x07, 0x01, 0x01
        /*0010*/ 	.byte	0x02, 0x03, 0x01, 0x00, 0x02, 0x06, 0x01, 0x00, 0x04, 0x0b, 0x08, 0x00, 0x00, 0x00, 0x00, 0x00
        /*0020*/ 	.byte	0x00, 0x00, 0x00, 0x00


//--------------------- .nv.info._ZN7cutlass13device_kernelINS_4gemm6kernel13GemmUniversalIN4cute5tupleIJiiiiEEENS1_10collective13CollectiveMmaINS1_34MainloopSm90TmaGmmaWarpSpecializedILi5ENS5_IJNS4_1CILi8EEENSA_ILi1EEESC_EEENS1_32KernelTmaWarpSpecializedPingpongEEENS5_IJNSA_ILi64EEENSA_ILi256EEENSA_ILi128EEEEEEaNS5_IJlSC_lEEEaSK_NS4_8TiledMMAINS4_8MMA_AtomIJNS4_4SM904GMMA27MMA_64x256x32_S32S8S8_SS_TNEEEENS4_6LayoutINS5_IJSC_SC_SC_EEENS5_IJNSA_ILi0EEEST_ST_EEEEENS5_IJNS4_10UnderscoreESW_SW_EEEEENS4_13SM90_TMA_LOADENS4_14ComposedLayoutINS4_7SwizzleILi3ELi4ELi3EEENS4_18smem_ptr_flag_bitsILi8EEENSR_INS5_IJSB_SI_EEENS5_IJSI_SC_EEEEEEEvNS4_8identityENS4_23SM90_TMA_LOAD_MULTICASTES18_vS19_EENS_8epilogue10collective6detail29Sm90TmaWarpSpecializedAdapterINS1D_15DefaultEpilogueIaSK_SK_NS1C_6thread17LinearCombinationIaLi1EiiLNS1H_9ScaleType4KindE0ELNS_15FloatRoundStyleE2EaEENS1_15EpilogueDefaultEEEEEvvEEEEvNT_6ParamsE --------------------------
	.section	.nv.info._ZN7cutlass13device_kernelINS_4gemm6kernel13GemmUniversalIN4cute5tupleIJiiiiEEENS1_10collective13CollectiveMmaINS1_34MainloopSm90TmaGmmaWarpSpecializedILi5ENS5_IJNS4_1CILi8EEENSA_ILi1EEESC_EEENS1_32KernelTmaWarpSpecializedPingpongEEENS5_IJNSA_ILi64EEENSA_ILi256EEENSA_ILi128EEEEEEaNS5_IJlSC_lEEEaSK_NS4_8TiledMMAINS4_8MMA_AtomIJNS4_4SM904GMMA27MMA_64x256x32_S32S8S8_SS_TNEEEENS4_6LayoutINS5_IJSC_SC_SC_EEENS5_IJNSA_ILi0EEEST_ST_EEEEENS5_IJNS4_10UnderscoreESW_SW_EEEEENS4_13SM90_TMA_LOADENS4_14ComposedLayoutINS4_7SwizzleILi3ELi4ELi3EEENS4_18smem_ptr_flag_bitsILi8EEENSR_INS5_IJSB_SI_EEENS5_IJSI_SC_EEEEEEEvNS4_8identityENS4_23SM90_TMA_LOAD_MULTICASTES18_vS19_EENS_8epilogue10collective6detail29Sm90TmaWarpSpecializedAdapterINS1D_15DefaultEpilogueIaSK_SK_NS1C_6thread17LinearCombinationIaLi1EiiLNS1H_9ScaleType4KindE0ELNS_15FloatRoundStyleE2EaEENS1_15EpilogueDefaultEEEEEvvEEEEvNT_6ParamsE,"",@"SHT_CUDA_INFO"
	.sectionflags	@""
	.align	4


	//----- nvinfo : EIATTR_CUDA_API_VERSION
	.align		4
        /*0000*/ 	.byte	0x04, 0x37
        /*0002*/ 	.short	(.L_21 - .L_20)
.L_20:
        /*0004*/ 	.word	0x00000082


	//----- nvinfo : EIATTR_KPARAM_INFO
	.align		4
.L_21:
        /*0008*/ 	.byte	0x04, 0x17
        /*000a*/ 	.short	(.L_23 - .L_22)
.L_22:
        /*000c*/ 	.word	0x00000000
        /*0010*/ 	.short	0x0000
        /*0012*/ 	.short	0x0070
        /*0014*/ 	.byte	0x00, 0xf0, 0x01, 0x10


	//----- nvinfo : EIATTR_SPARSE_MMA_MASK
	.align		4
.L_23:
        /*0018*/ 	.byte	0x03, 0x50
        /*001a*/ 	.short	0x0000


	//----- nvinfo : EIATTR_MAXREG_COUNT
	.align		4
        /*001c*/ 	.byte	0x03, 0x1b
        /*001e*/ 	.short	0x00a8


	//----- nvinfo : EIATTR_NUM_BARRIERS
	.align		4
        /*0020*/ 	.byte	0x02, 0x4c
        /*0022*/ 	.byte	0x01
	.zero		1


	//----- nvinfo : EIATTR_EXTERNS
	.align		4
        /*0024*/ 	.byte	0x04, 0x0f
        /*0026*/ 	.short	(.L_25 - .L_24)


	//   ....[0]....
	.align		4
.L_24:
        /*0028*/ 	.word	index@(__assertfail)


	//----- nvinfo : EIATTR_ANNOTATIONS
	.align		4
.L_25:
        /*002c*/ 	.byte	0x04, 0x55
        /*002e*/ 	.short	(.L_27 - .L_26)


	//   ....[0]....
.L_26:
        /*0030*/ 	.word	0x00000001
        /*0034*/ 	.byte	0xd0, 0x0d, 0x00, 0x00, 0x01, 0x00, 0x00, 0x00, 0xc0, 0x85, 0x00, 0x00, 0x01, 0x00, 0x00, 0x00
        /*0044*/ 	.byte	0x50, 0x92, 0x00, 0x00


	//----- nvinfo : EIATTR_MERCURY_ISA_VERSION
	.align		4
.L_27:
        /*0048*/ 	.byte	0x03, 0x5f
        /*004a*/ 	.short	0x0101


	//----- nvinfo : EIATTR_INT_WARP_WIDE_INSTR_OFFSETS
	.align		4
        /*004c*/ 	.byte	0x04, 0x31
        /*004e*/ 	.short	(.L_29 - .L_28)


	//   ....[0]....
.L_28:
        /*0050*/ 	.word	0x00000570


	//   ....[1]....
        /*0054*/ 	.word	0x000005a0


	//   ....[2]....
        /*0058*/ 	.word	0x00000610


	//   ....[3]....
        /*005c*/ 	.word	0x00000690


	//   ....[4]....
        /*0060*/ 	.word	0x00000700


	//   ....[5]....
        /*0064*/ 	.word	0x00000720


	//   ....[6]....
        /*0068*/ 	.word	0x000007b0


	//   ....[7]....
        /*006c*/ 	.word	0x000007f0


	//   ....[8]....
        /*0070*/ 	.word	0x00002040


	//----- nvinfo : EIATTR_COOP_GROUP_MASK_REGIDS
	.align		4
.L_29:
        /*0074*/ 	.byte	0x04, 0x29
        /*0076*/ 	.short	(.L_31 - .L_30)


	//   ....[0]....
.L_30:
        /*0078*/ 	.word	0xffffffff


	//   ....[1]....
        /*007c*/ 	.word	0xffffffff


	//   ....[2]....
        /*0080*/ 	.word	0xffffffff


	//   ....[3]....
        /*0084*/ 	.word	0xffffffff


	//   ....[4]....
        /*0088*/ 	.word	0xffffffff


	//   ....[5]....
        /*008c*/ 	.word	0xffffffff


	//   ....[6]....
        /*0090*/ 	.word	0xffffffff


	//----- nvinfo : EIATTR_COOP_GROUP_INSTR_OFFSETS
	.align		4
.L_31:
        /*0094*/ 	.byte	0x04, 0x28
        /*0096*/ 	.short	(.L_33 - .L_32)


	//   ....[0]....
.L_32:
        /*0098*/ 	.word	0x00000070


	//   ....[1]....
        /*009c*/ 	.word	0x00000080


	//   ....[2]....
        /*00a0*/ 	.word	0x00000140


	//   ....[3]....
        /*00a4*/ 	.word	0x00000330


	//   ....[4]....
        /*00a8*/ 	.word	0x00000370


	//   ....[5]....
        /*00ac*/ 	.word	0x00000740


	//   ....[6]....
        /*00b0*/ 	.word	0x00000970


	//----- nvinfo : EIATTR_REG_RECONFIG
	.align		4
.L_33:
        /*00b4*/ 	.byte	0x01, 0x54
	.zero		2


	//----- nvinfo : EIATTR_SYSCALL_OFFSETS
	.align		4
        /*00b8*/ 	.byte	0x04, 0x46
        /*00ba*/ 	.short	(.L_35 - .L_34)


	//   ....[0]....
.L_34:
        /*00bc*/ 	.word	0x000017f0


	//----- nvinfo : EIATTR_MBARRIER_INSTR_OFFSETS
	.align		4
.L_35:
        /*00c0*/ 	.byte	0x04, 0x39
        /*00c2*/ 	.short	(.L_37 - .L_36)


	//   ....[0]....
.L_36:
        /*00c4*/ 	.word	0x00000280
        /*00c8*/ 	.word	0x000000ff
        /*00cc*/ 	.word	0x00000000
        /*00d0*/ 	.short	0x0100
        /*00d2*/ 	.byte	0x08
	.zero		1


	//   ....[1]....
        /*00d4*/ 	.word	0x00000290
        /*00d8*/ 	.word	0x000000ff
        /*00dc*/ 	.word	0x00000028
        /*00e0*/ 	.short	0x0100
        /*00e2*/ 	.byte	0x08
	.zero		1


	//   ....[2]....
        /*00e4*/ 	.word	0x000002a0
        /*00e8*/ 	.word	0x000000ff
        /*00ec*/ 	.word	0x00000008
        /*00f0*/ 	.short	0x0100
        /*00f2*/ 	.byte	0x08
	.zero		1


	//   ....[3]....
        /*00f4*/ 	.word	0x000002b0
        /*00f8*/ 	.word	0x000000ff
        /*00fc*/ 	.word	0x00000030
        /*0100*/ 	.short	0x0100
        /*0102*/ 	.byte	0x08
	.zero		1


	//   ....[4]....
        /*0104*/ 	.word	0x000002c0
        /*0108*/ 	.word	0x000000ff
        /*010c*/ 	.word	0x00000010
        /*0110*/ 	.short	0x0100
        /*0112*/ 	.byte	0x08
	.zero		1


	//   ....[5]....
        /*0114*/ 	.word	0x000002d0
        /*0118*/ 	.word	0x000000ff
        /*011c*/ 	.word	0x00000038
        /*0120*/ 	.short	0x0100
        /*0122*/ 	.byte	0x08
	.zero		1


	//   ....[6]....
        /*0124*/ 	.word	0x000002e0
        /*0128*/ 	.word	0x000000ff
        /*012c*/ 	.word	0x00000018
        /*0130*/ 	.short	0x0100
        /*0132*/ 	.byte	0x08
	.zero		1


	//   ....[7]....
        /*0134*/ 	.word	0x000002f0
        /*0138*/ 	.word	0x000000ff
        /*013c*/ 	.word	0x00000040
        /*0140*/ 	.short	0x0100
        /*0142*/ 	.byte	0x08
	.zero		1


	//   ....[8]....
        /*0144*/ 	.word	0x00000300
        /*0148*/ 	.word	0x000000ff
        /*014c*/ 	.word	0x00000020
        /*0150*/ 	.short	0x0100
        /*0152*/ 	.byte	0x08
	.zero		1


	//   ....[9]....
        /*0154*/ 	.word	0x00000310
        /*0158*/ 	.word	0x000000ff
        /*015c*/ 	.word	0x00000048
        /*0160*/ 	.short	0x0100
        /*0162*/ 	.byte	0x08
	.zero		1


	//   ....[10]....
        /*0164*/ 	.word	0x00000830
        /*0168*/ 	.word	0x000000ff
        /*016c*/ 	.word	0x00000080
        /*0170*/ 	.short	0x0100
        /*0172*/ 	.byte	0x08
	.zero		1


	//   ....[11]....
        /*0174*/ 	.word	0x000008c0
        /*0178*/ 	.word	0x000000ff
        /*017c*/ 	.word	0x00000088
        /*0180*/ 	.short	0x0100
        /*0182*/ 	.byte	0x08
	.zero		1


	//   ....[12]....
        /*0184*/ 	.word	0x000008f0
        /*0188*/ 	.word	0x000000ff
        /*018c*/ 	.word	0x00000060
        /*0190*/ 	.short	0x0100
        /*0192*/ 	.byte	0x09
	.zero		1


	//   ....[13]....
        /*0194*/ 	.word	0x00000900
        /*0198*/ 	.word	0x000000ff
        /*019c*/ 	.word	0x00000068
        /*01a0*/ 	.short	0x0100
        /*01a2*/ 	.byte	0x09
	.zero		1


	//   ....[14]....
        /*01a4*/ 	.word	0x00000910
        /*01a8*/ 	.word	0x000000ff
        /*01ac*/ 	.word	0x00000070
        /*01b0*/ 	.short	0x0100
        /*01b2*/ 	.byte	0x09
	.zero		1


	//   ....[15]....
        /*01b4*/ 	.word	0x00000920
        /*01b8*/ 	.word	0x000000ff
        /*01bc*/ 	.word	0x00000078
        /*01c0*/ 	.short	0x0100
        /*01c2*/ 	.byte	0x09
	.zero		1


	//   ....[16]....
        /*01c4*/ 	.word	0x000016d0
        /*01c8*/ 	.word	0x0000009f
        /*01cc*/ 	.word	0x00000000
        /*01d0*/ 	.short	0x010a
        /*01d2*/ 	.byte	0x2a
	.zero		1


	//   ....[17]....
        /*01d4*/ 	.word	0x00001880
        /*01d8*/ 	.word	0x00000003
        /*01dc*/ 	.word	0x00000000
        /*01e0*/ 	.short	0x010a
        /*01e2*/ 	.byte	0x3f
	.zero		1


	//   ....[18]....
        /*01e4*/ 	.word	0x000018e0
        /*01e8*/ 	.word	0x00000003
        /*01ec*/ 	.word	0x00000000
        /*01f0*/ 	.short	0x010a
        /*01f2*/ 	.byte	0x3f
	.zero		1


	//   ....[19]....
        /*01f4*/ 	.word	0x00001c40
        /*01f8*/ 	.word	0x000000ff
        /*01fc*/ 	.word	0x00000000
        /*0200*/ 	.short	0x010a
        /*0202*/ 	.byte	0x04
	.zero		1


	//   ....[20]....
        /*0204*/ 	.word	0x00001c80
        /*0208*/ 	.word	0x000000ff
        /*020c*/ 	.word	0x00000000
        /*0210*/ 	.short	0x010a
        /*0212*/ 	.byte	0x04
	.zero		1


	//   ....[21]....
        /*0214*/ 	.word	0x00001ee0
        /*0218*/ 	.word	0x00000004
        /*021c*/ 	.word	0x00000000
        /*0220*/ 	.short	0x0101
        /*0222*/ 	.byte	0x3f
	.zero		1


	//   ....[22]....
        /*0224*/ 	.word	0x00001fe0
        /*0228*/ 	.word	0x000000a0
        /*022c*/ 	.word	0x00000000
        /*0230*/ 	.short	0x0101
        /*0232*/ 	.byte	0x2d
	.zero		1


	//   ....[23]....
        /*0234*/ 	.word	0x000020e0
        /*0238*/ 	.word	0x00000000
        /*023c*/ 	.word	0x00000000
        /*0240*/ 	.short	0x0101
        /*0242*/ 	.byte	0x3f
	.zero		1


	//   ....[24]....
        /*0244*/ 	.word	0x000021a0
        /*0248*/ 	.word	0x0000009f
        /*024c*/ 	.word	0x00000010
        /*0250*/ 	.short	0x010a
        /*0252*/ 	.byte	0x2a
	.zero		1


	//   ....[25]....
        /*0254*/ 	.word	0x000085e0
        /*0258*/ 	.word	0x000000a2
        /*025c*/ 	.word	0x00000000
        /*0260*/ 	.short	0x0101
        /*0262*/ 	.byte	0x2d
	.zero		1


	//   ....[26]....
        /*0264*/ 	.word	0x00008fa0
        /*0268*/ 	.word	0x0000000c
        /*026c*/ 	.word	0x00000028
        /*0270*/ 	.short	0x010a
        /*0272*/ 	.byte	0x3f
	.zero		1


	//   ....[27]....
        /*0274*/ 	.word	0x00009360
        /*0278*/ 	.word	0x00000004
        /*027c*/ 	.word	0x00000088
        /*0280*/ 	.short	0x0101
        /*0282*/ 	.byte	0x3f
	.zero		1


	//   ....[28]....
        /*0284*/ 	.word	0x00009af0
        /*0288*/ 	.word	0x00000007
        /*028c*/ 	.word	0x00000000
        /*0290*/ 	.short	0x010a
        /*0292*/ 	.byte	0x3f
	.zero		1


	//   ....[29]....
        /*0294*/ 	.word	0x00009b70
        /*0298*/ 	.word	0x00000009
        /*029c*/ 	.word	0x00000000
        /*02a0*/ 	.short	0x010a
        /*02a2*/ 	.byte	0x3f
	.zero		1


	//   ....[30]....
        /*02a4*/ 	.word	0x00009c00
        /*02a8*/ 	.word	0x00000006
        /*02ac*/ 	.word	0x00000000
        /*02b0*/ 	.short	0x010a
        /*02b2*/ 	.byte	0x3f
	.zero		1


	//   ....[31]....
        /*02b4*/ 	.word	0x00009c90
        /*02b8*/ 	.word	0x00000009
        /*02bc*/ 	.word	0x00000000
        /*02c0*/ 	.short	0x010a
        /*02c2*/ 	.byte	0x3f
	.zero		1


	//   ....[32]....
        /*02c4*/ 	.word	0x00009d20
        /*02c8*/ 	.word	0x00000003
        /*02cc*/ 	.word	0x00000000
        /*02d0*/ 	.short	0x010a
        /*02d2*/ 	.byte	0x3f
	.zero		1


	//   ....[33]....
        /*02d4*/ 	.word	0x00009d80
        /*02d8*/ 	.word	0x000000a1
        /*02dc*/ 	.word	0x00000000
        /*02e0*/ 	.short	0x010a
        /*02e2*/ 	.byte	0x3f
	.zero		1


	//   ....[34]....
        /*02e4*/ 	.word	0x00009dd0
        /*02e8*/ 	.word	0x00000003
        /*02ec*/ 	.word	0x00000000
        /*02f0*/ 	.short	0x010a
        /*02f2*/ 	.byte	0x3f
	.zero		1


	//   ....[35]....
        /*02f4*/ 	.word	0x00009e30
        /*02f8*/ 	.word	0x00000005
        /*02fc*/ 	.word	0x00000000
        /*0300*/ 	.short	0x010a
        /*0302*/ 	.byte	0x3f
	.zero		1


	//   ....[36]....
        /*0304*/ 	.word	0x00009e80
        /*0308*/ 	.word	0x000000a1
        /*030c*/ 	.word	0x00000010
        /*0310*/ 	.short	0x010a
        /*0312*/ 	.byte	0x3f
	.zero		1


	//   ....[37]....
        /*0314*/ 	.word	0x00009f50
        /*0318*/ 	.word	0x0000000c
        /*031c*/ 	.word	0x00000028
        /*0320*/ 	.short	0x010a
        /*0322*/ 	.byte	0x3f
	.zero		1


	//   ....[38]....
        /*0324*/ 	.word	0x0000a020
        /*0328*/ 	.word	0x00000007
        /*032c*/ 	.word	0x00000000
        /*0330*/ 	.short	0x010a
        /*0332*/ 	.byte	0x3f
	.zero		1


	//   ....[39]....
        /*0334*/ 	.word	0x0000a070
        /*0338*/ 	.word	0x00000009
        /*033c*/ 	.word	0x00000000
        /*0340*/ 	.short	0x010a
        /*0342*/ 	.byte	0x3f
	.zero		1


	//   ....[40]....
        /*0344*/ 	.word	0x0000a0c0
        /*0348*/ 	.word	0x00000006
        /*034c*/ 	.word	0x00000000
        /*0350*/ 	.short	0x010a
        /*0352*/ 	.byte	0x3f
	.zero		1


	//   ....[41]....
        /*0354*/ 	.word	0x0000a110
        /*0358*/ 	.word	0x00000009
        /*035c*/ 	.word	0x00000000
        /*0360*/ 	.short	0x010a
        /*0362*/ 	.byte	0x3f
	.zero		1


	//----- nvinfo : EIATTR_NUM_MBARRIERS
	.align		4
.L_37:
        /*0364*/ 	.byte	0x03, 0x38
        /*0366*/ 	.short	0x0010


	//----- nvinfo : EIATTR_EXIT_INSTR_OFFSETS
	.align		4
        /*0368*/ 	.byte	0x04, 0x1c
        /*036a*/ 	.short	(.L_39 - .L_38)


	//   ....[0]....
.L_38:
        /*036c*/ 	.word	0x00001410


	//   ....[1]....
        /*0370*/ 	.word	0x00001470


	//   ....[2]....
        /*0374*/ 	.word	0x00008c70


	//   ....[3]....
        /*0378*/ 	.word	0x00008ca0


	//   ....[4]....
        /*037c*/ 	.word	0x00009d70


	//----- nvinfo : EIATTR_MAX_THREADS
	.align		4
.L_39:
        /*0380*/ 	.byte	0x04, 0x05
        /*0382*/ 	.short	(.L_41 - .L_40)
.L_40:
        /*0384*/ 	.word	0x00000180
        /*0388*/ 	.word	0x00000001
        /*038c*/ 	.word	0x00000001


	//----- nvinfo : EIATTR_CRS_STACK_SIZE
	.align		4
.L_41:
        /*0390*/ 	.byte	0x04, 0x1e
        /*0392*/ 	.short	(.L_43 - .L_42)
.L_42:
        /*0394*/ 	.word	0x00000000


	//----- nvinfo : EIATTR_CBANK_PARAM_SIZE
	.align		4
.L_43:
        /*0398*/ 	.byte	0x03, 0x19
        /*039a*/ 	.short	0x0470


	//----- nvinfo : EIATTR_PARAM_CBANK
	.align		4
        /*039c*/ 	.byte	0x04, 0x0a
        /*039e*/ 	.short	(.L_45 - .L_44)
	.align		4
.L_44:
        /*03a0*/ 	.word	index@(.nv.constant0._ZN7cutlass13device_kernelINS_4gemm6kernel13GemmUniversalIN4cute5tupleIJiiiiEEENS1_10collective13CollectiveMmaINS1_34MainloopSm90TmaGmmaWarpSpecializedILi5ENS5_IJNS4_1CILi8EEENSA_ILi1EEESC_EEENS1_32KernelTmaWarpSpecializedPingpongEEENS5_IJNSA_ILi64EEENSA_ILi256EEENSA_ILi128EEEEEEaNS5_IJlSC_lEEEaSK_NS4_8TiledMMAINS4_8MMA_AtomIJNS4_4SM904GMMA27MMA_64x256x32_S32S8S8_SS_TNEEEENS4_6LayoutINS5_IJSC_SC_SC_EEENS5_IJNSA_ILi0EEEST_ST_EEEEENS5_IJNS4_10UnderscoreESW_SW_EEEEENS4_13SM90_TMA_LOADENS4_14ComposedLayoutINS4_7SwizzleILi3ELi4ELi3EEENS4_18smem_ptr_flag_bitsILi8EEENSR_INS5_IJSB_SI_EEENS5_IJSI_SC_EEEEEEEvNS4_8identityENS4_23SM90_TMA_LOAD_MULTICASTES18_vS19_EENS_8epilogue10collective6detail29Sm90TmaWarpSpecializedAdapterINS1D_15DefaultEpilogueIaSK_SK_NS1C_6thread17LinearCombinationIaLi1EiiLNS1H_9ScaleType4KindE0ELNS_15FloatRoundStyleE2EaEENS1_15EpilogueDefaultEEEEEvvEEEEvNT_6ParamsE)
        /*03a4*/ 	.short	0x0210
        /*03a6*/ 	.short	0x0470


	//----- nvinfo : EIATTR_SW_WAR
	.align		4
.L_45:
        /*03a8*/ 	.byte	0x04, 0x36
        /*03aa*/ 	.short	(.L_47 - .L_46)
.L_46:
        /*03ac*/ 	.word	0x00000008
.L_47:


//--------------------- .nv.callgraph             --------------------------
	.section	.nv.callgraph,"",@"SHT_CUDA_CALLGRAPH"
	.align	4
	.sectionentsize	8
	.align		4
        /*0000*/ 	.word	0x00000000
	.align		4
        /*0004*/ 	.word	0xffffffff
	.align		4
        /*0008*/ 	.word	index@(_ZN7cutlass13device_kernelINS_4gemm6kernel13GemmUniversalIN4cute5tupleIJiiiiEEENS1_10collective13CollectiveMmaINS1_34MainloopSm90TmaGmmaWarpSpecializedILi5ENS5_IJNS4_1CILi8EEENSA_ILi1EEESC_EEENS1_32KernelTmaWarpSpecializedPingpongEEENS5_IJNSA_ILi64EEENSA_ILi256EEENSA_ILi128EEEEEEaNS5_IJlSC_lEEEaSK_NS4_8TiledMMAINS4_8MMA_AtomIJNS4_4SM904GMMA27MMA_64x256x32_S32S8S8_SS_TNEEEENS4_6LayoutINS5_IJSC_SC_SC_EEENS5_IJNSA_ILi0EEEST_ST_EEEEENS5_IJNS4_10UnderscoreESW_SW_EEEEENS4_13SM90_TMA_LOADENS4_14ComposedLayoutINS4_7SwizzleILi3ELi4ELi3EEENS4_18smem_ptr_flag_bitsILi8EEENSR_INS5_IJSB_SI_EEENS5_IJSI_SC_EEEEEEEvNS4_8identityENS4_23SM90_TMA_LOAD_MULTICASTES18_vS19_EENS_8epilogue10collective6detail29Sm90TmaWarpSpecializedAdapterINS1D_15DefaultEpilogueIaSK_SK_NS1C_6thread17LinearCombinationIaLi1EiiLNS1H_9ScaleType4KindE0ELNS_15FloatRoundStyleE2EaEENS1_15EpilogueDefaultEEEEEvvEEEEvNT_6ParamsE)
	.align		4
        /*000c*/ 	.word	index@(__assertfail)
	.align		4
        /*0010*/ 	.word	0x00000000
	.align		4
        /*0014*/ 	.word	0xfffffffe
	.align		4
        /*0018*/ 	.word	0x00000000
	.align		4
        /*001c*/ 	.word	0xfffffffd
	.align		4
        /*0020*/ 	.word	0x00000000
	.align		4
        /*0024*/ 	.word	0xfffffffc


//--------------------- .nv.constant4             --------------------------
	.section	.nv.constant4,"a",@progbits
	.align	8
	.align		8
.nv.constant4:
        /*0000*/ 	.dword	__assertfail
	.align		8
        /*0008*/ 	.dword	__unnamed_1
	.align		8
        /*0010*/ 	.dword	_ZN40_INTERNAL_40420fc5_4_k_cu_23d4474a_163494cuda3std3__45__cpo5beginE
	.align		8
        /*0018*/ 	.dword	_ZN40_INTERNAL_40420fc5_4_k_cu_23d4474a_163494cuda3std3__45__cpo3endE
	.align		8
        /*0020*/ 	.dword	_ZN40_INTERNAL_40420fc5_4_k_cu_23d4474a_163494cuda3std3__45__cpo6cbeginE
	.align		8
        /*0028*/ 	.dword	_ZN40_INTERNAL_40420fc5_4_k_cu_23d4474a_163494cuda3std3__45__cpo4cendE
	.align		8
        /*0030*/ 	.dword	_ZN40_INTERNAL_40420fc5_4_k_cu_23d4474a_163494cuda3std3__442_GLOBAL__N__40420fc5_4_k_cu_23d4474a_163496ignoreE
	.align		8
        /*0038*/ 	.dword	_ZN40_INTERNAL_40420fc5_4_k_cu_23d4474a_163494cuda3std3__419piecewise_constructE
	.align		8
        /*0040*/ 	.dword	_ZN40_INTERNAL_40420fc5_4_k_cu_23d4474a_163494cuda3std3__48in_placeE
	.align		8
        /*0048*/ 	.dword	_ZN40_INTERNAL_40420fc5_4_k_cu_23d4474a_163494cuda3std6ranges3__45__cpo4swapE
	.align		8
        /*0050*/ 	.dword	_ZN40_INTERNAL_40420fc5_4_k_cu_23d4474a_163494cuda3std6ranges3__45__cpo9iter_moveE
	.align		8
        /*0058*/ 	.dword	_ZN40_INTERNAL_40420fc5_4_k_cu_23d4474a_163494cute7productE
	.align		8
        /*0060*/ 	.dword	_ZN40_INTERNAL_40420fc5_4_k_cu_23d4474a_163494cute1_E
	.align		8
        /*0068*/ 	.dword	$str$22
	.align		8
        /*0070*/ 	.dword	$str$23


//--------------------- .text._ZN7cutlass13device_kernelINS_4gemm6kernel13GemmUniversalIN4cute5tupleIJiiiiEEENS1_10collective13CollectiveMmaINS1_34MainloopSm90TmaGmmaWarpSpecializedILi5ENS5_IJNS4_1CILi8EEENSA_ILi1EEESC_EEENS1_32KernelTmaWarpSpecializedPingpongEEENS5_IJNSA_ILi64EEENSA_ILi256EEENSA_ILi128EEEEEEaNS5_IJlSC_lEEEaSK_NS4_8TiledMMAINS4_8MMA_AtomIJNS4_4SM904GMMA27MMA_64x256x32_S32S8S8_SS_TNEEEENS4_6LayoutINS5_IJSC_SC_SC_EEENS5_IJNSA_ILi0EEEST_ST_EEEEENS5_IJNS4_10UnderscoreESW_SW_EEEEENS4_13SM90_TMA_LOADENS4_14ComposedLayoutINS4_7SwizzleILi3ELi4ELi3EEENS4_18smem_ptr_flag_bitsILi8EEENSR_INS5_IJSB_SI_EEENS5_IJSI_SC_EEEEEEEvNS4_8identityENS4_23SM90_TMA_LOAD_MULTICASTES18_vS19_EENS_8epilogue10collective6detail29Sm90TmaWarpSpecializedAdapterINS1D_15DefaultEpilogueIaSK_SK_NS1C_6thread17LinearCombinationIaLi1EiiLNS1H_9ScaleType4KindE0ELNS_15FloatRoundStyleE2EaEENS1_15EpilogueDefaultEEEEEvvEEEEvNT_6ParamsE --------------------------
	.section	.text._ZN7cutlass13device_kernelINS_4gemm6kernel13GemmUniversalIN4cute5tupleIJiiiiEEENS1_10collective13CollectiveMmaINS1_34MainloopSm90TmaGmmaWarpSpecializedILi5ENS5_IJNS4_1CILi8EEENSA_ILi1EEESC_EEENS1_32KernelTmaWarpSpecializedPingpongEEENS5_IJNSA_ILi64EEENSA_ILi256EEENSA_ILi128EEEEEEaNS5_IJlSC_lEEEaSK_NS4_8TiledMMAINS4_8MMA_AtomIJNS4_4SM904GMMA27MMA_64x256x32_S32S8S8_SS_TNEEEENS4_6LayoutINS5_IJSC_SC_SC_EEENS5_IJNSA_ILi0EEEST_ST_EEEEENS5_IJNS4_10UnderscoreESW_SW_EEEEENS4_13SM90_TMA_LOADENS4_14ComposedLayoutINS4_7SwizzleILi3ELi4ELi3EEENS4_18smem_ptr_flag_bitsILi8EEENSR_INS5_IJSB_SI_EEENS5_IJSI_SC_EEEEEEEvNS4_8identityENS4_23SM90_TMA_LOAD_MULTICASTES18_vS19_EENS_8epilogue10collective6detail29Sm90TmaWarpSpecializedAdapterINS1D_15DefaultEpilogueIaSK_SK_NS1C_6thread17LinearCombinationIaLi1EiiLNS1H_9ScaleType4KindE0ELNS_15FloatRoundStyleE2EaEENS1_15EpilogueDefaultEEEEEvvEEEEvNT_6ParamsE,"ax",@progbits
	.align	128
.text._ZN7cutlass13device_kernelINS_4gemm6kernel13GemmUniversalIN4cute5tupleIJiiiiEEENS1_10collective13CollectiveMmaINS1_34MainloopSm90TmaGmmaWarpSpecializedILi5ENS5_IJNS4_1CILi8EEENSA_ILi1EEESC_EEENS1_32KernelTmaWarpSpecializedPingpongEEENS5_IJNSA_ILi64EEENSA_ILi256EEENSA_ILi128EEEEEEaNS5_IJlSC_lEEEaSK_NS4_8TiledMMAINS4_8MMA_AtomIJNS4_4SM904GMMA27MMA_64x256x32_S32S8S8_SS_TNEEEENS4_6LayoutINS5_IJSC_SC_SC_EEENS5_IJNSA_ILi0EEEST_ST_EEEEENS5_IJNS4_10UnderscoreESW_SW_EEEEENS4_13SM90_TMA_LOADENS4_14ComposedLayoutINS4_7SwizzleILi3ELi4ELi3EEENS4_18smem_ptr_flag_bitsILi8EEENSR_INS5_IJSB_SI_EEENS5_IJSI_SC_EEEEEEEvNS4_8identityENS4_23SM90_TMA_LOAD_MULTICASTES18_vS19_EENS_8epilogue10collective6detail29Sm90TmaWarpSpecializedAdapterINS1D_15DefaultEpilogueIaSK_SK_NS1C_6thread17LinearCombinationIaLi1EiiLNS1H_9ScaleType4KindE0ELNS_15FloatRoundStyleE2EaEENS1_15EpilogueDefaultEEEEEvvEEEEvNT_6ParamsE:
        .type           _ZN7cutlass13device_kernelINS_4gemm6kernel13GemmUniversalIN4cute5tupleIJiiiiEEENS1_10collective13CollectiveMmaINS1_34MainloopSm90TmaGmmaWarpSpecializedILi5ENS5_IJNS4_1CILi8EEENSA_ILi1EEESC_EEENS1_32KernelTmaWarpSpecializedPingpongEEENS5_IJNSA_ILi64EEENSA_ILi256EEENSA_ILi128EEEEEEaNS5_IJlSC_lEEEaSK_NS4_8TiledMMAINS4_8MMA_AtomIJNS4_4SM904GMMA27MMA_64x256x32_S32S8S8_SS_TNEEEENS4_6LayoutINS5_IJSC_SC_SC_EEENS5_IJNSA_ILi0EEEST_ST_EEEEENS5_IJNS4_10UnderscoreESW_SW_EEEEENS4_13SM90_TMA_LOADENS4_14ComposedLayoutINS4_7SwizzleILi3ELi4ELi3EEENS4_18smem_ptr_flag_bitsILi8EEENSR_INS5_IJSB_SI_EEENS5_IJSI_SC_EEEEEEEvNS4_8identityENS4_23SM90_TMA_LOAD_MULTICASTES18_vS19_EENS_8epilogue10collective6detail29Sm90TmaWarpSpecializedAdapterINS1D_15DefaultEpilogueIaSK_SK_NS1C_6thread17LinearCombinationIaLi1EiiLNS1H_9ScaleType4KindE0ELNS_15FloatRoundStyleE2EaEENS1_15EpilogueDefaultEEEEEvvEEEEvNT_6ParamsE,@function
        .size           _ZN7cutlass13device_kernelINS_4gemm6kernel13GemmUniversalIN4cute5tupleIJiiiiEEENS1_10collective13CollectiveMmaINS1_34MainloopSm90TmaGmmaWarpSpecializedILi5ENS5_IJNS4_1CILi8EEENSA_ILi1EEESC_EEENS1_32KernelTmaWarpSpecializedPingpongEEENS5_IJNSA_ILi64EEENSA_ILi256EEENSA_ILi128EEEEEEaNS5_IJlSC_lEEEaSK_NS4_8TiledMMAINS4_8MMA_AtomIJNS4_4SM904GMMA27MMA_64x256x32_S32S8S8_SS_TNEEEENS4_6LayoutINS5_IJSC_SC_SC_EEENS5_IJNSA_ILi0EEEST_ST_EEEEENS5_IJNS4_10UnderscoreESW_SW_EEEEENS4_13SM90_TMA_LOADENS4_14ComposedLayoutINS4_7SwizzleILi3ELi4ELi3EEENS4_18smem_ptr_flag_bitsILi8EEENSR_INS5_IJSB_SI_EEENS5_IJSI_SC_EEEEEEEvNS4_8identityENS4_23SM90_TMA_LOAD_MULTICASTES18_vS19_EENS_8epilogue10collective6detail29Sm90TmaWarpSpecializedAdapterINS1D_15DefaultEpilogueIaSK_SK_NS1C_6thread17LinearCombinationIaLi1EiiLNS1H_9ScaleType4KindE0ELNS_15FloatRoundStyleE2EaEENS1_15EpilogueDefaultEEEEEvvEEEEvNT_6ParamsE,(.L_x_335 - _ZN7cutlass13device_kernelINS_4gemm6kernel13GemmUniversalIN4cute5tupleIJiiiiEEENS1_10collective13CollectiveMmaINS1_34MainloopSm90TmaGmmaWarpSpecializedILi5ENS5_IJNS4_1CILi8EEENSA_ILi1EEESC_EEENS1_32KernelTmaWarpSpecializedPingpongEEENS5_IJNSA_ILi64EEENSA_ILi256EEENSA_ILi128EEEEEEaNS5_IJlSC_lEEEaSK_NS4_8TiledMMAINS4_8MMA_AtomIJNS4_4SM904GMMA27MMA_64x256x32_S32S8S8_SS_TNEEEENS4_6LayoutINS5_IJSC_SC_SC_EEENS5_IJNSA_ILi0EEEST_ST_EEEEENS5_IJNS4_10UnderscoreESW_SW_EEEEENS4_13SM90_TMA_LOADENS4_14ComposedLayoutINS4_7SwizzleILi3ELi4ELi3EEENS4_18smem_ptr_flag_bitsILi8EEENSR_INS5_IJSB_SI_EEENS5_IJSI_SC_EEEEEEEvNS4_8identityENS4_23SM90_TMA_LOAD_MULTICASTES18_vS19_EENS_8epilogue10collective6detail29Sm90TmaWarpSpecializedAdapterINS1D_15DefaultEpilogueIaSK_SK_NS1C_6thread17LinearCombinationIaLi1EiiLNS1H_9ScaleType4KindE0ELNS_15FloatRoundStyleE2EaEENS1_15EpilogueDefaultEEEEEvvEEEEvNT_6ParamsE)
        .other          _ZN7cutlass13device_kernelINS_4gemm6kernel13GemmUniversalIN4cute5tupleIJiiiiEEENS1_10collective13CollectiveMmaINS1_34MainloopSm90TmaGmmaWarpSpecializedILi5ENS5_IJNS4_1CILi8EEENSA_ILi1EEESC_EEENS1_32KernelTmaWarpSpecializedPingpongEEENS5_IJNSA_ILi64EEENSA_ILi256EEENSA_ILi128EEEEEEaNS5_IJlSC_lEEEaSK_NS4_8TiledMMAINS4_8MMA_AtomIJNS4_4SM904GMMA27MMA_64x256x32_S32S8S8_SS_TNEEEENS4_6LayoutINS5_IJSC_SC_SC_EEENS5_IJNSA_ILi0EEEST_ST_EEEEENS5_IJNS4_10UnderscoreESW_SW_EEEEENS4_13SM90_TMA_LOADENS4_14ComposedLayoutINS4_7SwizzleILi3ELi4ELi3EEENS4_18smem_ptr_flag_bitsILi8EEENSR_INS5_IJSB_SI_EEENS5_IJSI_SC_EEEEEEEvNS4_8identityENS4_23SM90_TMA_LOAD_MULTICASTES18_vS19_EENS_8epilogue10collective6detail29Sm90TmaWarpSpecializedAdapterINS1D_15DefaultEpilogueIaSK_SK_NS1C_6thread17LinearCombinationIaLi1EiiLNS1H_9ScaleType4KindE0ELNS_15FloatRoundStyleE2EaEENS1_15EpilogueDefaultEEEEEvvEEEEvNT_6ParamsE,@"STO_CUDA_ENTRY STV_DEFAULT"
_ZN7cutlass13device_kernelINS_4gemm6kernel13GemmUniversalIN4cute5tupleIJiiiiEEENS1_10collective13CollectiveMmaINS1_34MainloopSm90TmaGmmaWarpSpecializedILi5ENS5_IJNS4_1CILi8EEENSA_ILi1EEESC_EEENS1_32KernelTmaWarpSpecializedPingpongEEENS5_IJNSA_ILi64EEENSA_ILi256EEENSA_ILi128EEEEEEaNS5_IJlSC_lEEEaSK_NS4_8TiledMMAINS4_8MMA_AtomIJNS4_4SM904GMMA27MMA_64x256x32_S32S8S8_SS_TNEEEENS4_6LayoutINS5_IJSC_SC_SC_EEENS5_IJNSA_ILi0EEEST_ST_EEEEENS5_IJNS4_10UnderscoreESW_SW_EEEEENS4_13SM90_TMA_LOADENS4_14ComposedLayoutINS4_7SwizzleILi3ELi4ELi3EEENS4_18smem_ptr_flag_bitsILi8EEENSR_INS5_IJSB_SI_EEENS5_IJSI_SC_EEEEEEEvNS4_8identityENS4_23SM90_TMA_LOAD_MULTICASTES18_vS19_EENS_8epilogue10collective6detail29Sm90TmaWarpSpecializedAdapterINS1D_15DefaultEpilogueIaSK_SK_NS1C_6thread17LinearCombinationIaLi1EiiLNS1H_9ScaleType4KindE0ELNS_15FloatRoundStyleE2EaEENS1_15EpilogueDefaultEEEEEvvEEEEvNT_6ParamsE:
[----:B------:R-:W0:Y:S02]  /*0000*/  LDC R1, c[0x0][0x28] ;  /* 0x00000a00ff017b82 */ /* 0x000e240000000800 */
[----:B0-----:R-:W-:Y:S01]  /*0010*/  VIADD R1, R1, 0xfffffff8 ;  /* 0xfffffff801017836 */ /* 0x001fe20000000000 */
[----:B------:R-:W0:Y:S01]  /*0020*/  S2R R4, SR_TID.X ;  /* 0x0000000000047919 */ /* 0x000e220000002100 */
[----:B------:R-:W-:Y:S01]  /*0030*/  ELECT P0, URZ, PT ;  /* 0x00000000003f782f */ /* 0x000fe20003800000 */
[----:B------:R-:W-:Y:S01]  /*0040*/  BSSY B0, `(.L_x_0) ;  /* 0x000000f000007945 */ /* 0x000fe20003800000 */
[--C-:B0-----:R-:W-:Y:S02]  /*0050*/  SHF.R.U32.HI R2, RZ, 0x5, R4.reuse ;  /* 0x00000005ff027819 */ /* 0x101fe40000011604 */
[----:B------:R-:W-:-:S03]  /*0060*/  SHF.R.U32.HI R7, RZ, 0x7, R4 ;  /* 0x00000007ff077819 */ /* 0x000fc60000011604 */
[----:B------:R-:W0:Y:S04]  /*0070*/  SHFL.IDX PT, R5, R2, RZ, 0x1f ;  /* 0x00001fff02057589 */ /* 0x000e2800000e0000 */
[----:B------:R1:W2:Y:S01]  /*0080*/  SHFL.IDX PT, R10, R7, RZ, 0x1f ;  /* 0x00001fff070a7589 */ /* 0x0002a200000e0000 */
[----:B0-----:R-:W-:-:S13]  /*0090*/  ISETP.NE.OR P0, PT, R5, RZ, !P0 ;  /* 0x000000ff0500720c */ /* 0x001fda0004705670 */
[----:B-12---:R-:W-:Y:S05]  /*00a0*/  @P0 BRA `(.L_x_1) ;  /* 0x0000000000200947 */ /* 0x006fea0003800000 */
[----:B------:R-:W-:Y:S02]  /*00b0*/  ULDC.64 UR4, c[0x0][0x198] ;  /* 0x0000660000047ab9 */ /* 0x000fe40000000a00 */
[----:B------:R-:W-:Y:S02]  /*00c0*/  UIADD3 UR6, UP0, UR4, 0xf0, URZ ;  /* 0x000000f004067890 */ /* 0x000fe4000ff1e03f */
[----:B------:R-:W-:Y:S02]  /*00d0*/  UIADD3 UR4, UP1, UR4, 0x1f0, URZ ;  /* 0x000001f004047890 */ /* 0x000fe4000ff3e03f */
[----:B------:R-:W-:Y:S02]  /*00e0*/  UIADD3.X UR7, URZ, UR5, URZ, UP0, !UPT ;  /* 0x000000053f077290 */ /* 0x000fe400087fe43f */
[----:B------:R-:W-:-:S07]  /*00f0*/  UIADD3.X UR5, URZ, UR5, URZ, UP1, !UPT ;  /* 0x000000053f057290 */ /* 0x000fce0008ffe43f */
[----:B------:R0:W-:Y:S02]  /*0100*/  UTMACCTL.PF [UR6] ;  /* 0x00000000060079b9 */ /* 0x0001e40008040000 */
[----:B------:R0:W-:Y:S02]  /*0110*/  UTMACCTL.PF [UR4] ;  /* 0x00000000040079b9 */ /* 0x0001e40008040000 */
[----:B0-----:R-:W-:Y:S01]  /*0120*/  NOP ;  /* 0x0000000000007918 */ /* 0x001fe20000000000 */
.L_x_1:
[----:B------:R-:W-:Y:S05]  /*0130*/  BSYNC B0 ;  /* 0x0000000000007941 */ /* 0x000fea0003800000 */
.L_x_0:
[----:B------:R-:W0:Y:S01]  /*0140*/  SHFL.IDX PT, R8, R2, RZ, 0x1f ;  /* 0x00001fff02087589 */ /* 0x000e2200000e0000 */
[----:B------:R-:W-:-:S04]  /*0150*/  SHF.R.S32.HI R3, RZ, 0x1f, R4 ;  /* 0x0000001fff037819 */ /* 0x000fc80000011404 */
[----:B------:R-:W-:-:S04]  /*0160*/  LEA.HI R3, R3, R4, RZ, 0x7 ;  /* 0x0000000403037211 */ /* 0x000fc800078f38ff */
[----:B------:R-:W-:-:S05]  /*0170*/  LOP3.LUT R3, R3, 0xffffff80, RZ, 0xc0, !PT ;  /* 0xffffff8003037812 */ /* 0x000fca00078ec0ff */
[----:B------:R-:W-:Y:S01]  /*0180*/  IMAD.IADD R3, R4, 0x1, -R3 ;  /* 0x0000000104037824 */ /* 0x000fe200078e0a03 */
[----:B0-----:R-:W-:-:S13]  /*0190*/  ISETP.NE.AND P0, PT, R8, RZ, PT ;  /* 0x000000ff0800720c */ /* 0x001fda0003f05270 */
[----:B------:R-:W-:Y:S05]  /*01a0*/  @P0 BRA `(.L_x_2) ;  /* 0x0000000000600947 */ /* 0x000fea0003800000 */
[----:B------:R-:W0:Y:S01]  /*01b0*/  S2UR UR8, SR_CgaCtaId ;  /* 0x00000000000879c3 */ /* 0x000e220000008800 */
[----:B------:R-:W-:Y:S01]  /*01c0*/  UMOV UR4, 0x400 ;  /* 0x0000040000047882 */ /* 0x000fe20000000000 */
[----:B------:R-:W-:Y:S01]  /*01d0*/  UMOV UR5, 0x1 ;  /* 0x0000000100057882 */ /* 0x000fe20000000000 */
[----:B------:R-:W-:Y:S01]  /*01e0*/  UMOV UR6, 0x8 ;  /* 0x0000000800067882 */ /* 0x000fe20000000000 */
[----:B------:R-:W-:Y:S01]  /*01f0*/  ELECT P0, URZ, PT ;  /* 0x00000000003f782f */ /* 0x000fe20003800000 */
[----:B------:R-:W-:-:S04]  /*0200*/  UIADD3 UR6, -UR6, 0x100000, URZ ;  /* 0x0010000006067890 */ /* 0x000fc8000fffe13f */
[----:B------:R-:W-:Y:S02]  /*0210*/  USHF.L.U32 UR7, UR6, 0xb, URZ ;  /* 0x0000000b06077899 */ /* 0x000fe4000800063f */
[----:B------:R-:W-:Y:S02]  /*0220*/  USHF.L.U32 UR6, UR6, 0x1, URZ ;  /* 0x0000000106067899 */ /* 0x000fe4000800063f */
[----:B0-----:R-:W-:Y:S02]  /*0230*/  ULEA UR8, UR8, UR4, 0x18 ;  /* 0x0000000408087291 */ /* 0x001fe4000f8ec03f */
[----:B------:R-:W-:-:S04]  /*0240*/  UIADD3 UR4, -UR5, 0x100000, URZ ;  /* 0x0010000005047890 */ /* 0x000fc8000fffe13f */
[----:B------:R-:W-:Y:S02]  /*0250*/  USHF.L.U32 UR5, UR4, 0xb, URZ ;  /* 0x0000000b04057899 */ /* 0x000fe4000800063f */
[----:B------:R-:W-:Y:S01]  /*0260*/  USHF.L.U32 UR4, UR4, 0x1, URZ ;  /* 0x0000000104047899 */ /* 0x000fe2000800063f */
[----:B------:R-:W0:Y:S11]  /*0270*/  FENCE.VIEW.ASYNC.S ;  /* 0x00000000000073c6 */ /* 0x000e360000000000 */
[----:B0-----:R0:W1:Y:S01]  /*0280*/  SYNCS.EXCH.64 URZ, [UR8], UR4 ;  /* 0x00000004083f75b2 */ /* 0x0010620008000100 */
[----:B------:R0:W2:Y:S01]  /*0290*/  SYNCS.EXCH.64 URZ, [UR8+0x28], UR6 ;  /* 0x00002806083f75b2 */ /* 0x0000a20008000100 */
[----:B------:R0:W3:Y:S01]  /*02a0*/  SYNCS.EXCH.64 URZ, [UR8+0x8], UR4 ;  /* 0x00000804083f75b2 */ /* 0x0000e20008000100 */
[----:B------:R0:W4:Y:S01]  /*02b0*/  SYNCS.EXCH.64 URZ, [UR8+0x30], UR6 ;  /* 0x00003006083f75b2 */ /* 0x0001220008000100 */
[----:B------:R0:W0:Y:S01]  /*02c0*/  SYNCS.EXCH.64 URZ, [UR8+0x10], UR4 ;  /* 0x00001004083f75b2 */ /* 0x0000220008000100 */
[----:B------:R0:W0:Y:S01]  /*02d0*/  SYNCS.EXCH.64 URZ, [UR8+0x38], UR6 ;  /* 0x00003806083f75b2 */ /* 0x0000220008000100 */
[----:B------:R0:W0:Y:S01]  /*02e0*/  SYNCS.EXCH.64 URZ, [UR8+0x18], UR4 ;  /* 0x00001804083f75b2 */ /* 0x0000220008000100 */
[----:B------:R0:W0:Y:S01]  /*02f0*/  SYNCS.EXCH.64 URZ, [UR8+0x40], UR6 ;  /* 0x00004006083f75b2 */ /* 0x0000220008000100 */
[----:B------:R0:W0:Y:S01]  /*0300*/  SYNCS.EXCH.64 URZ, [UR8+0x20], UR4 ;  /* 0x00002004083f75b2 */ /* 0x0000220008000100 */
[----:B------:R0:W0:Y:S01]  /*0310*/  SYNCS.EXCH.64 URZ, [UR8+0x48], UR6 ;  /* 0x00004806083f75b2 */ /* 0x0000220008000100 */
[----:B------:R-:W-:Y:S01]  /*0320*/  NOP ;  /* 0x0000000000007918 */ /* 0x000fe20000000000 */
.L_x_2:
[----:B------:R-:W5:Y:S01]  /*0330*/  SHFL.IDX PT, R15, R2, RZ, 0x1f ;  /* 0x00001fff020f7589 */ /* 0x000f6200000e0000 */
[----:B------:R-:W-:Y:S01]  /*0340*/  SHF.R.S32.HI R0, RZ, 0x1f, R3 ;  /* 0x0000001fff007819 */ /* 0x000fe20000011403 */
[----:B------:R-:W1:Y:S01]  /*0350*/  S2UR UR12, SR_CTAID.X ;  /* 0x00000000000c79c3 */ /* 0x000e620000002500 */
[----:B------:R-:W-:Y:S01]  /*0360*/  SHF.R.S32.HI R11, RZ, 0x1f, R8 ;  /* 0x0000001fff0b7819 */ /* 0x000fe20000011408 */
[----:B------:R1:W2:Y:S01]  /*0370*/  SHFL.IDX PT, R13, R2, RZ, 0x1f ;  /* 0x00001fff020d7589 */ /* 0x0002a200000e0000 */
[----:B------:R-:W-:Y:S02]  /*0380*/  LEA.HI R6, R0, R3, RZ, 0x3 ;  /* 0x0000000300067211 */ /* 0x000fe400078f18ff */
[----:B------:R-:W-:Y:S02]  /*0390*/  ELECT P0, URZ, PT ;  /* 0x00000000003f782f */ /* 0x000fe40003800000 */
[----:B------:R-:W-:Y:S02]  /*03a0*/  LEA.HI R11, R11, R8, RZ, 0x2 ;  /* 0x000000080b0b7211 */ /* 0x000fe400078f10ff */
[----:B------:R-:W-:-:S02]  /*03b0*/  ELECT P1, URZ, PT ;  /* 0x00000000003f782f */ /* 0x000fc40003820000 */
[--C-:B------:R-:W-:Y:S01]  /*03c0*/  SHF.R.S32.HI R9, RZ, 0x3, R6.reuse ;  /* 0x00000003ff097819 */ /* 0x100fe20000011406 */
[----:B------:R-:W3:Y:S01]  /*03d0*/  LDC R14, c[0x0][0x140] ;  /* 0x00005000ff0e7b82 */ /* 0x000ee20000000800 */
[----:B------:R-:W-:Y:S01]  /*03e0*/  SHF.R.S32.HI R12, RZ, 0x1f, R6 ;  /* 0x0000001fff0c7819 */ /* 0x000fe20000011406 */
[----:B0-----:R-:W-:Y:S01]  /*03f0*/  ULDC UR4, c[0x0][0x150] ;  /* 0x0000540000047ab9 */ /* 0x001fe20000000800 */
[----:B------:R-:W0:Y:S01]  /*0400*/  S2R R6, SR_CTAID.Y ;  /* 0x0000000000067919 */ /* 0x000e220000002600 */
[----:B------:R-:W-:Y:S01]  /*0410*/  LOP3.LUT R11, R11, 0x3ffffffc, RZ, 0xc0, !PT ;  /* 0x3ffffffc0b0b7812 */ /* 0x000fe200078ec0ff */
[----:B------:R-:W-:Y:S01]  /*0420*/  UMOV UR11, 0x80 ;  /* 0x00000080000b7882 */ /* 0x000fe20000000000 */
[----:B------:R-:W-:Y:S01]  /*0430*/  LEA.HI R12, R12, R9, RZ, 0x2 ;  /* 0x000000090c0c7211 */ /* 0x000fe200078f10ff */
[----:B------:R-:W-:Y:S01]  /*0440*/  NOP ;  /* 0x0000000000007918 */ /* 0x000fe20000000000 */
[----:B------:R-:W4:Y:S01]  /*0450*/  LDC R25, c[0x0][0x148] ;  /* 0x00005200ff197b82 */ /* 0x000f220000000800 */
[----:B------:R-:W-:Y:S01]  /*0460*/  IMAD.IADD R11, R8, 0x1, -R11 ;  /* 0x00000001080b7824 */ /* 0x000fe200078e0a0b */
[----:B------:R-:W-:Y:S01]  /*0470*/  LOP3.LUT R12, R12, 0xfffffffc, RZ, 0xc0, !PT ;  /* 0xfffffffc0c0c7812 */ /* 0x000fe200078ec0ff */
[----:B------:R-:W-:Y:S01]  /*0480*/  NOP ;  /* 0x0000000000007918 */ /* 0x000fe20000000000 */
[C---:B------:R-:W-:Y:S01]  /*0490*/  VIADD R35, R10.reuse, 0xffffffff ;  /* 0xffffffff0a237836 */ /* 0x040fe20000000000 */
[----:B------:R-:W-:Y:S01]  /*04a0*/  ISETP.NE.AND P4, PT, R10, RZ, PT ;  /* 0x000000ff0a00720c */ /* 0x000fe20003f85270 */
[----:B------:R-:W-:Y:S01]  /*04b0*/  IMAD.MOV.U32 R154, RZ, RZ, 0x1 ;  /* 0x00000001ff9a7424 */ /* 0x000fe200078e00ff */
[----:B-----5:R-:W-:Y:S01]  /*04c0*/  ISETP.NE.OR P0, PT, R15, RZ, !P0 ;  /* 0x000000ff0f00720c */ /* 0x020fe20004705670 */
[----:B------:R-:W-:Y:S01]  /*04d0*/  IMAD.IADD R12, R9, 0x1, -R12 ;  /* 0x00000001090c7824 */ /* 0x000fe200078e0a0c */
[----:B-1----:R-:W-:-:S02]  /*04e0*/  I2FP.F32.U32 R2, UR12 ;  /* 0x0000000c00027c45 */ /* 0x002fc40008201000 */
[----:B--2---:R-:W-:Y:S01]  /*04f0*/  ISETP.NE.OR P1, PT, R13, RZ, !P1 ;  /* 0x000000ff0d00720c */ /* 0x004fe20004f25670 */
[----:B------:R-:W-:Y:S01]  /*0500*/  IMAD R11, R11, 0x4, R12 ;  /* 0x000000040b0b7824 */ /* 0x000fe200078e020c */
[----:B------:R-:W1:Y:S01]  /*0510*/  LDC R13, c[0x0][0x144] ;  /* 0x00005100ff0d7b82 */ /* 0x000e620000000800 */
[----:B------:R-:W-:Y:S01]  /*0520*/  FMUL R9, R2, UR4 ;  /* 0x0000000402097c20 */ /* 0x000fe20008400000 */
[----:B------:R-:W-:Y:S01]  /*0530*/  ULDC UR4, c[0x0][0x154] ;  /* 0x0000550000047ab9 */ /* 0x000fe20000000800 */
[C---:B------:R-:W-:Y:S01]  /*0540*/  IMAD.SHL.U32 R8, R11.reuse, 0x4, RZ ;  /* 0x000000040b087824 */ /* 0x040fe200078e00ff */
[----:B---3--:R-:W-:Y:S02]  /*0550*/  ISETP.EQ.U32.AND P2, PT, R14, 0x1, PT ;  /* 0x000000010e00780c */ /* 0x008fe40003f42070 */
[----:B------:R-:W-:Y:S01]  /*0560*/  SHF.R.S32.HI R2, RZ, 0x1f, R5 ;  /* 0x0000001fff027819 */ /* 0x000fe20000011405 */
[----:B------:R-:W-:Y:S01]  /*0570*/  VOTEU.ALL UP0, P0 ;  /* 0x00000000003f7886 */ /* 0x000fe20000000000 */
[----:B------:R-:W2:Y:S01]  /*0580*/  F2I.U32.TRUNC.NTZ R9, R9 ;  /* 0x0000000900097305 */ /* 0x000ea2000020f000 */
[----:B------:R-:W-:-:S02]  /*0590*/  LOP3.LUT R155, R11, 0xc, R8, 0x78, !PT ;  /* 0x0000000c0b9b7812 */ /* 0x000fc400078e7808 */
[----:B------:R-:W-:Y:S01]  /*05a0*/  VOTEU.ALL UP1, P1 ;  /* 0x00000000003f7886 */ /* 0x000fe20000820000 */
[----:B------:R-:W3:Y:S01]  /*05b0*/  @!UP0 S2UR UR7, SR_CgaCtaId ;  /* 0x00000000000789c3 */ /* 0x000ee20000008800 */
[----:B------:R-:W-:Y:S01]  /*05c0*/  SHF.R.S32.HI R8, RZ, 0x1f, R155 ;  /* 0x0000001fff087819 */ /* 0x000fe2000001149b */
[----:B------:R-:W-:Y:S01]  /*05d0*/  @!UP0 UMOV UR6, 0x400 ;  /* 0x0000040000068882 */ /* 0x000fe20000000000 */
[----:B0-----:R-:W-:Y:S01]  /*05e0*/  I2FP.F32.U32 R11, R6 ;  /* 0x00000006000b7245 */ /* 0x001fe20000201000 */
[----:B------:R-:W-:Y:S01]  /*05f0*/  @!UP1 UMOV UR9, 0x400 ;  /* 0x0000040000099882 */ /* 0x000fe20000000000 */
[----:B------:R-:W-:Y:S01]  /*0600*/  LEA.HI R8, R8, R155, RZ, 0x3 ;  /* 0x0000009b08087211 */ /* 0x000fe200078f18ff */
[----:B------:R-:W-:Y:S01]  /*0610*/  VOTEU.ALL UP2, P1 ;  /* 0x00000000003f7886 */ /* 0x000fe20000840000 */
[----:B------:R-:W-:Y:S01]  /*0620*/  LEA.HI R2, R2, R5, RZ, 0x2 ;  /* 0x0000000502027211 */ /* 0x000fe200078f10ff */
[----:B------:R-:W0:Y:S01]  /*0630*/  @!UP1 S2UR UR10, SR_CgaCtaId ;  /* 0x00000000000a99c3 */ /* 0x000e220000008800 */
[----:B------:R-:W-:Y:S01]  /*0640*/  FMUL R11, R11, UR4 ;  /* 0x000000040b0b7c20 */ /* 0x000fe20008400000 */
[----:B------:R-:W-:Y:S01]  /*0650*/  LOP3.LUT R12, R8, 0xfffffff8, RZ, 0xc0, !PT ;  /* 0xfffffff8080c7812 */ /* 0x000fe200078ec0ff */
[----:B--2---:R-:W-:Y:S01]  /*0660*/  IMAD.MOV R14, RZ, RZ, -R9 ;  /* 0x000000ffff0e7224 */ /* 0x004fe200078e0a09 */
[----:B------:R-:W-:Y:S01]  /*0670*/  LOP3.LUT R2, R2, 0xfffffffc, RZ, 0xc0, !PT ;  /* 0xfffffffc02027812 */ /* 0x000fe200078ec0ff */
[----:B------:R-:W-:Y:S01]  /*0680*/  UMOV UR4, 0x20 ;  /* 0x0000002000047882 */ /* 0x000fe20000000000 */
[----:B------:R-:W-:Y:S01]  /*0690*/  VOTEU.ALL UP3, P1 ;  /* 0x00000000003f7886 */ /* 0x000fe20000860000 */
[----:B------:R-:W2:Y:S01]  /*06a0*/  F2I.U32.TRUNC.NTZ R11, R11 ;  /* 0x0000000b000b7305 */ /* 0x000ea2000020f000 */
[----:B-1----:R-:W-:Y:S01]  /*06b0*/  IMAD R21, R13, R14, UR12 ;  /* 0x0000000c0d157e24 */ /* 0x002fe2000f8e020e */
[----:B------:R-:W-:-:S04]  /*06c0*/  @!UP0 UIADD3 UR4, -UR4, 0x100000, URZ ;  /* 0x0010000004048890 */ /* 0x000fc8000fffe13f */
[----:B------:R-:W-:Y:S02]  /*06d0*/  @!UP0 USHF.L.U32 UR5, UR4, 0xb, URZ ;  /* 0x0000000b04058899 */ /* 0x000fe4000800063f */
[----:B------:R-:W-:Y:S01]  /*06e0*/  @!UP0 USHF.L.U32 UR4, UR4, 0x1, URZ ;  /* 0x0000000104048899 */ /* 0x000fe2000800063f */
[----:B------:R-:W-:Y:S01]  /*06f0*/  IMAD.IADD R12, R155, 0x1, -R12 ;  /* 0x000000019b0c7824 */ /* 0x000fe200078e0a0c */
[----:B------:R-:W-:Y:S01]  /*0700*/  VOTEU.ALL UP4, P1 ;  /* 0x00000000003f7886 */ /* 0x000fe20000880000 */
[----:B------:R-:W-:Y:S01]  /*0710*/  IMAD.IADD R5, R5, 0x1, -R2 ;  /* 0x0000000105057824 */ /* 0x000fe200078e0a02 */
[----:B------:R-:W-:Y:S01]  /*0720*/  VOTEU.ALL UP5, P1 ;  /* 0x00000000003f7886 */ /* 0x000fe200008a0000 */
[----:B------:R-:W-:Y:S01]  /*0730*/  ISETP.GE.U32.AND P6, PT, R35, 0x2, PT ;  /* 0x000000022300780c */ /* 0x000fe20003fc6070 */
[----:B------:R1:W1:Y:S01]  /*0740*/  SHFL.IDX PT, R14, R7, RZ, 0x1f ;  /* 0x00001fff070e7589 */ /* 0x00026200000e0000 */
[----:B------:R-:W-:Y:S01]  /*0750*/  ISETP.NE.AND P3, PT, R12, R21, PT ;  /* 0x000000150c00720c */ /* 0x000fe20003f65270 */
[----:B---3--:R-:W-:Y:S01]  /*0760*/  @!UP0 ULEA UR8, UR7, UR6, 0x18 ;  /* 0x0000000607088291 */ /* 0x008fe2000f8ec03f */
[----:B------:R-:W-:Y:S01]  /*0770*/  ISETP.NE.AND P1, PT, R5, 0x3, PT ;  /* 0x000000030500780c */ /* 0x000fe20003f25270 */
[----:B------:R-:W-:-:S04]  /*0780*/  @!UP1 UIADD3 UR6, -UR11, 0x100000, URZ ;  /* 0x001000000b069890 */ /* 0x000fc8000fffe13f */
[----:B------:R-:W-:Y:S02]  /*0790*/  @!UP1 USHF.L.U32 UR7, UR6, 0xb, URZ ;  /* 0x0000000b06079899 */ /* 0x000fe4000800063f */
[----:B------:R-:W-:Y:S01]  /*07a0*/  @!UP1 USHF.L.U32 UR6, UR6, 0x1, URZ ;  /* 0x0000000106069899 */ /* 0x000fe2000800063f */
[----:B------:R-:W-:Y:S01]  /*07b0*/  VOTEU.ALL UP0, P0 ;  /* 0x00000000003f7886 */ /* 0x000fe20000000000 */
[----:B--2---:R-:W-:Y:S01]  /*07c0*/  IMAD.MOV R20, RZ, RZ, -R11 ;  /* 0x000000ffff147224 */ /* 0x004fe200078e0a0b */
[----:B------:R-:W-:Y:S01]  /*07d0*/  ISETP.EQ.OR P1, PT, R5, RZ, !P1 ;  /* 0x000000ff0500720c */ /* 0x000fe20004f22670 */
[----:B0-----:R-:W-:Y:S01]  /*07e0*/  @!UP1 ULEA UR9, UR10, UR9, 0x18 ;  /* 0x000000090a099291 */ /* 0x001fe2000f8ec03f */
[----:B------:R-:W-:Y:S01]  /*07f0*/  VOTEU.ALL UP1, P0 ;  /* 0x00000000003f7886 */ /* 0x000fe20000020000 */
[----:B----4-:R-:W-:Y:S01]  /*0800*/  IMAD R9, R25, R20, R6 ;  /* 0x0000001419097224 */ /* 0x010fe200078e0206 */
[----:B------:R-:W-:Y:S01]  /*0810*/  LOP3.LUT P0, RZ, R3, 0x7, RZ, 0xc0, !PT ;  /* 0x0000000703ff7812 */ /* 0x000fe2000780c0ff */
[----:B------:R-:W0:Y:S02]  /*0820*/  FENCE.VIEW.ASYNC.S ;  /* 0x00000000000073c6 */ /* 0x000e240000000000 */
[----:B0-----:R0:W2:Y:S01]  /*0830*/  @!UP0 SYNCS.EXCH.64 URZ, [UR8+0x80], UR4 ;  /* 0x00008004083f85b2 */ /* 0x0010a20008000100 */
[----:B------:R-:W-:-:S02]  /*0840*/  @P3 SHF.R.S32.HI R8, RZ, 0x3, R8 ;  /* 0x00000003ff083819 */ /* 0x000fc40000011408 */
[----:B------:R-:W-:Y:S02]  /*0850*/  ISETP.LT.U32.AND P0, PT, R155, 0x8, !P0 ;  /* 0x000000089b00780c */ /* 0x000fe40004701070 */
[----:B------:R-:W-:Y:S02]  /*0860*/  @P3 ISETP.NE.AND P5, PT, R8, R9, PT ;  /* 0x000000090800320c */ /* 0x000fe40003fa5270 */
[----:B------:R-:W-:Y:S02]  /*0870*/  ISETP.EQ.AND P1, PT, R10, RZ, P1 ;  /* 0x000000ff0a00720c */ /* 0x000fe40000f22270 */
[----:B------:R-:W-:Y:S02]  /*0880*/  SEL R9, RZ, 0x1, !P0 ;  /* 0x00000001ff097807 */ /* 0x000fe40004000000 */
[----:B------:R-:W-:Y:S02]  /*0890*/  @P3 SEL R154, RZ, 0x1, P5 ;  /* 0x00000001ff9a3807 */ /* 0x000fe40002800000 */
[----:B------:R-:W-:-:S02]  /*08a0*/  SEL R16, RZ, 0x1, !P1 ;  /* 0x00000001ff107807 */ /* 0x000fc40004800000 */
[----:B------:R-:W-:Y:S01]  /*08b0*/  LOP3.LUT R154, R154, R9, RZ, 0xc0, !PT ;  /* 0x000000099a9a7212 */ /* 0x000fe200078ec0ff */
[----:B------:R0:W3:Y:S01]  /*08c0*/  @!UP1 SYNCS.EXCH.64 URZ, [UR8+0x88], UR4 ;  /* 0x00008804083f95b2 */ /* 0x0000e20008000100 */
[----:B------:R-:W-:Y:S01]  /*08d0*/  NOP ;  /* 0x0000000000007918 */ /* 0x000fe20000000000 */
[----:B------:R-:W-:Y:S01]  /*08e0*/  SEL R16, R16, 0x2, P6 ;  /* 0x0000000210107807 */ /* 0x000fe20003000000 */
[----:B------:R0:W4:Y:S01]  /*08f0*/  @!UP2 SYNCS.EXCH.64 URZ, [UR9+0x60], UR6 ;  /* 0x00006006093fa5b2 */ /* 0x0001220008000100 */
[----:B------:R0:W0:Y:S01]  /*0900*/  @!UP3 SYNCS.EXCH.64 URZ, [UR9+0x68], UR6 ;  /* 0x00006806093fb5b2 */ /* 0x0000220008000100 */
[----:B------:R0:W0:Y:S01]  /*0910*/  @!UP4 SYNCS.EXCH.64 URZ, [UR9+0x70], UR6 ;  /* 0x00007006093fc5b2 */ /* 0x0000220008000100 */
[----:B------:R0:W0:Y:S01]  /*0920*/  @!UP5 SYNCS.EXCH.64 URZ, [UR9+0x78], UR6 ;  /* 0x00007806093fd5b2 */ /* 0x0000220008000100 */
[----:B------:R-:W-:Y:S01]  /*0930*/  NOP ;  /* 0x0000000000007918 */ /* 0x000fe20000000000 */
[----:B-12---:R-:W-:Y:S05]  /*0940*/  @!P2 BRA `(.L_x_3) ;  /* 0x000000000008a947 */ /* 0x006fea0003800000 */
[----:B0--34-:R-:W-:Y:S01]  /*0950*/  UCGABAR_ARV ;  /* 0x00000000000079c7 */ /* 0x019fe20008000000 */
[----:B------:R-:W-:Y:S05]  /*0960*/  BRA `(.L_x_4) ;  /* 0x0000000000047947 */ /* 0x000fea0003800000 */
.L_x_3:
[----:B0--34-:R-:W-:Y:S01]  /*0970*/  NOP ;  /* 0x0000000000007918 */ /* 0x019fe20000000000 */
.L_x_4:
[----:B------:R-:W-:Y:S01]  /*0980*/  ULDC.64 UR4, c[0x0][0x598] ;  /* 0x0001660000047ab9 */ /* 0x000fe20000000a00 */
[----:B------:R-:W-:Y:S01]  /*0990*/  ULDC.64 UR36, c[0x0][0x208] ;  /* 0x0000820000247ab9 */ /* 0x000fe20000000a00 */
[----:B------:R-:W-:-:S04]  /*09a0*/  ISETP.NE.U32.AND P0, PT, RZ, UR4, PT ;  /* 0x00000004ff007c0c */ /* 0x000fc8000bf05070 */
[----:B------:R-:W-:-:S13]  /*09b0*/  ISETP.NE.AND.EX P0, PT, RZ, UR5, PT, P0 ;  /* 0x00000005ff007c0c */ /* 0x000fda000bf05300 */
[----:B------:R-:W-:Y:S05]  /*09c0*/  @!P0 BRA `(.L_x_5) ;  /* 0x00000000001c8947 */ /* 0x000fea0003800000 */
[----:B------:R-:W0:Y:S02]  /*09d0*/  LDC.64 R8, c[0x0][0x598] ;  /* 0x00016600ff087b82 */ /* 0x000e240000000a00 */
[----:B0-----:R-:W2:Y:S02]  /*09e0*/  LDG.E.64 R8, desc[UR36][R8.64] ;  /* 0x0000002408087981 */ /* 0x001ea4000c1e1b00 */
[----:B--2---:R-:W-:-:S04]  /*09f0*/  ISETP.NE.U32.AND P0, PT, R8, RZ, PT ;  /* 0x000000ff0800720c */ /* 0x004fc80003f05070 */
[----:B------:R-:W-:-:S13]  /*0a00*/  ISETP.NE.AND.EX P0, PT, R9, RZ, PT, P0 ;  /* 0x000000ff0900720c */ /* 0x000fda0003f05300 */
[----:B------:R-:W-:Y:S05]  /*0a10*/  @!P0 BRA `(.L_x_5) ;  /* 0x0000000000088947 */ /* 0x000fea0003800000 */
[----:B------:R0:W5:Y:S01]  /*0a20*/  LD.E R153, desc[UR36][R8.64] ;  /* 0x0000002408997980 */ /* 0x000162000c101900 */
[----:B------:R-:W-:Y:S05]  /*0a30*/  BRA `(.L_x_6) ;  /* 0x0000000000247947 */ /* 0x000fea0003800000 */
.L_x_5:
[----:B------:R-:W-:Y:S02]  /*0a40*/  ULDC.64 UR4, c[0x0][0x588] ;  /* 0x0001620000047ab9 */ /* 0x000fe40000000a00 */
[----:B------:R-:W-:-:S04]  /*0a50*/  ISETP.NE.U32.AND P0, PT, RZ, UR4, PT ;  /* 0x00000004ff007c0c */ /* 0x000fc8000bf05070 */
[----:B------:R-:W-:-:S13]  /*0a60*/  ISETP.NE.AND.EX P0, PT, RZ, UR5, PT, P0 ;  /* 0x00000005ff007c0c */ /* 0x000fda000bf05300 */
[----:B------:R-:W-:Y:S05]  /*0a70*/  @!P0 BRA `(.L_x_7) ;  /* 0x00000000000c8947 */ /* 0x000fea0003800000 */
[----:B------:R-:W0:Y:S02]  /*0a80*/  LDC.64 R8, c[0x0][0x588] ;  /* 0x00016200ff087b82 */ /* 0x000e240000000a00 */
[----:B0-----:R1:W5:Y:S01]  /*0a90*/  LDG.E R153, desc[UR36][R8.64] ;  /* 0x0000002408997981 */ /* 0x001362000c1e1900 */
[----:B------:R-:W-:Y:S05]  /*0aa0*/  BRA `(.L_x_6) ;  /* 0x0000000000087947 */ /* 0x000fea0003800000 */
.L_x_7:
[----:B------:R-:W-:Y:S02]  /*0ab0*/  ULDC UR4, c[0x0][0x580] ;  /* 0x0001600000047ab9 */ /* 0x000fe40000000800 */
[----:B------:R-:W-:-:S07]  /*0ac0*/  IMAD.U32 R153, RZ, RZ, UR4 ;  /* 0x00000004ff997e24 */ /* 0x000fce000f8e00ff */
.L_x_6:
[----:B------:R-:W-:Y:S02]  /*0ad0*/  ULDC.64 UR4, c[0x0][0x5a0] ;  /* 0x0001680000047ab9 */ /* 0x000fe40000000a00 */
[----:B------:R-:W-:-:S04]  /*0ae0*/  ISETP.NE.U32.AND P0, PT, RZ, UR4, PT ;  /* 0x00000004ff007c0c */ /* 0x000fc8000bf05070 */
[----:B------:R-:W-:-:S13]  /*0af0*/  ISETP.NE.AND.EX P0, PT, RZ, UR5, PT, P0 ;  /* 0x00000005ff007c0c */ /* 0x000fda000bf05300 */
[----:B------:R-:W-:Y:S05]  /*0b00*/  @!P0 BRA `(.L_x_8) ;  /* 0x00000000001c8947 */ /* 0x000fea0003800000 */
[----:B01----:R-:W0:Y:S02]  /*0b10*/  LDC.64 R8, c[0x0][0x5a0] ;  /* 0x00016800ff087b82 */ /* 0x003e240000000a00 */
[----:B0-----:R-:W2:Y:S02]  /*0b20*/  LDG.E.64 R8, desc[UR36][R8.64] ;  /* 0x0000002408087981 */ /* 0x001ea4000c1e1b00 */
[----:B--2---:R-:W-:-:S04]  /*0b30*/  ISETP.NE.U32.AND P0, PT, R8, RZ, PT ;  /* 0x000000ff0800720c */ /* 0x004fc80003f05070 */
[----:B------:R-:W-:-:S13]  /*0b40*/  ISETP.NE.AND.EX P0, PT, R9, RZ, PT, P0 ;  /* 0x000000ff0900720c */ /* 0x000fda0003f05300 */
[----:B------:R-:W-:Y:S05]  /*0b50*/  @!P0 BRA `(.L_x_8) ;  /* 0x0000000000088947 */ /* 0x000fea0003800000 */
[----:B------:R0:W5:Y:S01]  /*0b60*/  LD.E R152, desc[UR36][R8.64] ;  /* 0x0000002408987980 */ /* 0x000162000c101900 */
[----:B------:R-:W-:Y:S05]  /*0b70*/  BRA `(.L_x_9) ;  /* 0x0000000000247947 */ /* 0x000fea0003800000 */
.L_x_8:
[----:B------:R-:W-:Y:S02]  /*0b80*/  ULDC.64 UR4, c[0x0][0x590] ;  /* 0x0001640000047ab9 */ /* 0x000fe40000000a00 */
[----:B------:R-:W-:-:S04]  /*0b90*/  ISETP.NE.U32.AND P0, PT, RZ, UR4, PT ;  /* 0x00000004ff007c0c */ /* 0x000fc8000bf05070 */
[----:B------:R-:W-:-:S13]  /*0ba0*/  ISETP.NE.AND.EX P0, PT, RZ, UR5, PT, P0 ;  /* 0x00000005ff007c0c */ /* 0x000fda000bf05300 */
[----:B------:R-:W-:Y:S05]  /*0bb0*/  @!P0 BRA `(.L_x_10) ;  /* 0x00000000000c8947 */ /* 0x000fea0003800000 */
[----:B01----:R-:W0:Y:S02]  /*0bc0*/  LDC.64 R8, c[0x0][0x590] ;  /* 0x00016400ff087b82 */ /* 0x003e240000000a00 */
[----:B0-----:R1:W5:Y:S01]  /*0bd0*/  LDG.E R152, desc[UR36][R8.64] ;  /* 0x0000002408987981 */ /* 0x001362000c1e1900 */
[----:B------:R-:W-:Y:S05]  /*0be0*/  BRA `(.L_x_9) ;  /* 0x0000000000087947 */ /* 0x000fea0003800000 */
.L_x_10:
[----:B------:R-:W-:Y:S02]  /*0bf0*/  ULDC UR4, c[0x0][0x584] ;  /* 0x0001610000047ab9 */ /* 0x000fe40000000800 */
[----:B------:R-:W-:-:S07]  /*0c00*/  IMAD.U32 R152, RZ, RZ, UR4 ;  /* 0x00000004ff987e24 */ /* 0x000fce000f8e00ff */
.L_x_9:
[----:B------:R-:W2:Y:S01]  /*0c10*/  LDC R2, c[0x0][0x65c] ;  /* 0x00019700ff027b82 */ /* 0x000ea20000000800 */
[----:B------:R-:W-:Y:S01]  /*0c20*/  ULDC UR6, c[0x0][0x28c] ;  /* 0x0000a30000067ab9 */ /* 0x000fe20000000800 */
[----:B------:R-:W-:Y:S01]  /*0c30*/  ISETP.NE.AND P0, PT, R10, 0x2, PT ;  /* 0x000000020a00780c */ /* 0x000fe20003f05270 */
[----:B------:R-:W-:Y:S01]  /*0c40*/  UIADD3 UR6, UR6, 0x7f, URZ ;  /* 0x0000007f06067890 */ /* 0x000fe2000fffe03f */
[----:B01----:R-:W-:Y:S01]  /*0c50*/  IMAD.U32 R8, RZ, RZ, UR12 ;  /* 0x0000000cff087e24 */ /* 0x003fe2000f8e00ff */
[----:B------:R-:W-:Y:S01]  /*0c60*/  UMOV UR38, URZ ;  /* 0x0000003f00267c82 */ /* 0x000fe20008000000 */
[----:B------:R-:W-:Y:S01]  /*0c70*/  IMAD.MOV.U32 R9, RZ, RZ, RZ ;  /* 0x000000ffff097224 */ /* 0x000fe200078e00ff */
[----:B------:R-:W-:Y:S01]  /*0c80*/  USHF.R.S32.HI UR7, URZ, 0x1f, UR6 ;  /* 0x0000001f3f077899 */ /* 0x000fe20008011406 */
[----:B------:R-:W-:Y:S01]  /*0c90*/  UMOV UR39, URZ ;  /* 0x0000003f00277c82 */ /* 0x000fe20008000000 */
[----:B------:R-:W-:Y:S02]  /*0ca0*/  ULDC.64 UR8, c[0x0][0x650] ;  /* 0x0001940000087ab9 */ /* 0x000fe40000000a00 */
[----:B------:R-:W-:-:S04]  /*0cb0*/  ULEA.HI UR7, UR7, UR6, URZ, 0x7 ;  /* 0x0000000607077291 */ /* 0x000fc8000f8f383f */
[----:B------:R-:W-:Y:S01]  /*0cc0*/  USHF.R.S32.HI UR40, URZ, 0x7, UR7 ;  /* 0x000000073f287899 */ /* 0x000fe20008011407 */
[----:B--2---:R-:W-:-:S13]  /*0cd0*/  ISETP.NE.AND P1, PT, R2, 0x1, PT ;  /* 0x000000010200780c */ /* 0x004fda0003f25270 */
[----:B------:R-:W0:Y:S01]  /*0ce0*/  @P1 LDC R19, c[0x0][0x10] ;  /* 0x00000400ff131b82 */ /* 0x000e220000000800 */
[----:B------:R-:W-:Y:S02]  /*0cf0*/  @P1 IMAD.MOV.U32 R7, RZ, RZ, RZ ;  /* 0x000000ffff071224 */ /* 0x000fe400078e00ff */
[----:B------:R-:W-:-:S05]  /*0d00*/  @P1 IMAD.MOV.U32 R17, RZ, RZ, RZ ;  /* 0x000000ffff111224 */ /* 0x000fca00078e00ff */
[----:B------:R-:W1:Y:S01]  /*0d10*/  @!P1 LDC R11, c[0x0][0xc] ;  /* 0x00000300ff0b9b82 */ /* 0x000e620000000800 */
[----:B------:R-:W-:Y:S01]  /*0d20*/  ULDC UR4, c[0x0][0xc] ;  /* 0x0000030000047ab9 */ /* 0x000fe20000000800 */
[----:B------:R-:W-:Y:S02]  /*0d30*/  ULDC UR5, c[0x0][0x10] ;  /* 0x0000040000057ab9 */ /* 0x000fe40000000800 */
[----:B------:R-:W-:-:S04]  /*0d40*/  UIMAD.WIDE.U32 UR4, UR4, UR5, URZ ;  /* 0x00000005040472a5 */ /* 0x000fc8000f8e003f */
[----:B------:R-:W2:Y:S01]  /*0d50*/  LDC R2, c[0x0][0x14] ;  /* 0x00000500ff027b82 */ /* 0x000ea20000000800 */
[----:B0-----:R-:W-:-:S04]  /*0d60*/  @P1 IMAD.WIDE.U32 R18, R19, UR12, R6 ;  /* 0x0000000c13121c25 */ /* 0x001fc8000f8e0006 */
[----:B------:R-:W-:Y:S02]  /*0d70*/  @P1 IMAD.IADD R17, R19, 0x1, R17 ;  /* 0x0000000113111824 */ /* 0x000fe400078e0211 */
[----:B-1----:R-:W-:-:S04]  /*0d80*/  @!P1 IMAD.WIDE.U32 R8, R6, R11, R8 ;  /* 0x0000000b06089225 */ /* 0x002fc800078e0008 */
[----:B------:R-:W-:Y:S02]  /*0d90*/  @!P1 IMAD.MOV.U32 R18, RZ, RZ, R8 ;  /* 0x000000ffff129224 */ /* 0x000fe400078e0008 */
[----:B------:R-:W-:Y:S02]  /*0da0*/  @!P1 IMAD.MOV.U32 R17, RZ, RZ, R9 ;  /* 0x000000ffff119224 */ /* 0x000fe400078e0009 */
[----:B--2---:R-:W-:-:S04]  /*0db0*/  IMAD.WIDE.U32 R12, R2, UR4, RZ ;  /* 0x00000004020c7c25 */ /* 0x004fc8000f8e00ff */
[----:B------:R-:W-:Y:S01]  /*0dc0*/  IMAD R23, R2, UR5, RZ ;  /* 0x0000000502177c24 */ /* 0x000fe2000f8e02ff */
[----:B------:R0:W-:Y:S03]  /*0dd0*/  STL.64 [R1], R12 ;  /* 0x0000000c01007387 */ /* 0x0001e60000100a00 */
[----:B------:R-:W-:Y:S01]  /*0de0*/  IMAD.IADD R23, R13, 0x1, R23 ;  /* 0x000000010d177824 */ /* 0x000fe200078e0217 */
[----:B------:R-:W-:Y:S06]  /*0df0*/  @P0 BRA `(.L_x_11) ;  /* 0x0000000000200947 */ /* 0x000fec0003800000 */
[----:B------:R-:W-:Y:S01]  /*0e00*/  UISETP.GE.U32.AND UP0, UPT, UR40, 0x5, UPT ;  /* 0x000000052800788c */ /* 0x000fe2000bf06070 */
[----:B------:R-:W-:Y:S01]  /*0e10*/  IADD3 R18, P0, R18, R12, RZ ;  /* 0x0000000c12127210 */ /* 0x000fe20007f1e0ff */
[----:B------:R-:W-:Y:S01]  /*0e20*/  UIMAD.WIDE.U32 UR4, UR40, -0x33333333, URZ ;  /* 0xcccccccd280478a5 */ /* 0x000fe2000f8e003f */
[----:B------:R-:W-:-:S03]  /*0e30*/  UMOV UR39, URZ ;  /* 0x0000003f00277c82 */ /* 0x000fc60008000000 */
[----:B------:R-:W-:Y:S01]  /*0e40*/  USHF.R.U32.HI UR4, URZ, 0x2, UR5 ;  /* 0x000000023f047899 */ /* 0x000fe20008011605 */
[----:B------:R-:W-:-:S03]  /*0e50*/  IMAD.X R17, R23, 0x1, R17, P0 ;  /* 0x0000000117117824 */ /* 0x000fc600000e0611 */
[----:B------:R-:W-:Y:S02]  /*0e60*/  UIMAD UR38, UR4, -0x5, UR40 ;  /* 0xfffffffb042678a4 */ /* 0x000fe4000f8e0228 */
[----:B------:R-:W-:-:S12]  /*0e70*/  @UP0 ULOP3.LUT UR39, UR4, 0x1, URZ, 0xc0, !UPT ;  /* 0x0000000104270892 */ /* 0x000fd8000f8ec03f */
.L_x_11:
[----:B------:R-:W-:Y:S01]  /*0e80*/  ISETP.GE.U32.AND P0, PT, R18, UR8, PT ;  /* 0x0000000812007c0c */ /* 0x000fe2000bf06070 */
[----:B------:R-:W-:Y:S01]  /*0e90*/  IMAD.MOV.U32 R19, RZ, RZ, -0x1 ;  /* 0xffffffffff137424 */ /* 0x000fe200078e00ff */
[----:B------:R-:W-:Y:S01]  /*0ea0*/  PRMT R8, RZ, 0x7610, R8 ;  /* 0x00007610ff087816 */ /* 0x000fe20000000008 */
[----:B------:R-:W-:Y:S01]  /*0eb0*/  IMAD.MOV.U32 R22, RZ, RZ, -0x1 ;  /* 0xffffffffff167424 */ /* 0x000fe200078e00ff */
[----:B------:R-:W-:Y:S01]  /*0ec0*/  ISETP.GE.U32.AND.EX P0, PT, R17, UR9, PT, P0 ;  /* 0x0000000911007c0c */ /* 0x000fe2000bf06100 */
[----:B------:R-:W-:-:S12]  /*0ed0*/  IMAD.MOV.U32 R2, RZ, RZ, -0x1 ;  /* 0xffffffffff027424 */ /* 0x000fd800078e00ff */
[----:B------:R-:W-:Y:S05]  /*0ee0*/  @P0 BRA `(.L_x_12) ;  /* 0x00000004002c0947 */ /* 0x000fea0003800000 */
[----:B------:R-:W1:Y:S01]  /*0ef0*/  LDC.64 R26, c[0x0][0x628] ;  /* 0x00018a00ff1a7b82 */ /* 0x000e620000000a00 */
[----:B------:R-:W-:Y:S02]  /*0f00*/  IMAD.MOV.U32 R8, RZ, RZ, R18 ;  /* 0x000000ffff087224 */ /* 0x000fe400078e0012 */
[----:B------:R-:W-:-:S05]  /*0f10*/  IMAD.MOV.U32 R9, RZ, RZ, R17 ;  /* 0x000000ffff097224 */ /* 0x000fca00078e0011 */
[----:B------:R-:W2:Y:S08]  /*0f20*/  LDC R2, c[0x0][0x630] ;  /* 0x00018c00ff027b82 */ /* 0x000eb00000000800 */
[----:B------:R-:W3:Y:S01]  /*0f30*/  LDC.64 R28, c[0x0][0x620] ;  /* 0x00018800ff1c7b82 */ /* 0x000ee20000000a00 */
[----:B-1----:R-:W-:-:S04]  /*0f40*/  ISETP.NE.U32.AND P0, PT, R26, RZ, PT ;  /* 0x000000ff1a00720c */ /* 0x002fc80003f05070 */
[----:B------:R-:W-:-:S13]  /*0f50*/  ISETP.NE.AND.EX P0, PT, R27, RZ, PT, P0 ;  /* 0x000000ff1b00720c */ /* 0x000fda0003f05300 */
[----:B--23--:R-:W-:Y:S05]  /*0f60*/  @!P0 BRA `(.L_x_13) ;  /* 0x0000000000288947 */ /* 0x00cfea0003800000 */
[----:B0-----:R-:W0:Y:S02]  /*0f70*/  LDC R13, c[0x0][0x634] ;  /* 0x00018d00ff0d7b82 */ /* 0x001e240000000800 */
[----:B0-----:R-:W-:-:S05]  /*0f80*/  IADD3 R13, P0, R18, R13, RZ ;  /* 0x0000000d120d7210 */ /* 0x001fca0007f1e0ff */
[----:B------:R-:W-:-:S04]  /*0f90*/  IMAD.X R15, RZ, RZ, R17, P0 ;  /* 0x000000ffff0f7224 */ /* 0x000fc800000e0611 */
[----:B------:R-:W-:-:S04]  /*0fa0*/  IMAD.WIDE.U32 R8, R15, R26, RZ ;  /* 0x0000001a0f087225 */ /* 0x000fc800078e00ff */
[----:B------:R-:W-:-:S04]  /*0fb0*/  IMAD.WIDE.U32 R10, P0, R13, R27, R8 ;  /* 0x0000001b0d0a7225 */ /* 0x000fc80007800008 */
[----:B------:R-:W-:-:S04]  /*0fc0*/  IMAD.WIDE.U32 R8, R13, R26, RZ ;  /* 0x0000001a0d087225 */ /* 0x000fc800078e00ff */
[----:B------:R-:W-:Y:S01]  /*0fd0*/  IMAD.X R13, RZ, RZ, RZ, P0 ;  /* 0x000000ffff0d7224 */ /* 0x000fe200000e06ff */
[----:B------:R-:W-:Y:S01]  /*0fe0*/  IADD3 RZ, P0, R9, R10, RZ ;  /* 0x0000000a09ff7210 */ /* 0x000fe20007f1e0ff */
[----:B------:R-:W-:-:S04]  /*0ff0*/  IMAD.MOV.U32 R12, RZ, RZ, R11 ;  /* 0x000000ffff0c7224 */ /* 0x000fc800078e000b */
[----:B------:R-:W-:-:S08]  /*1000*/  IMAD.WIDE.U32.X R8, R15, R27, R12, P0 ;  /* 0x0000001b0f087225 */ /* 0x000fd000000e040c */
.L_x_13:
[----:B------:R-:W1:Y:S01]  /*1010*/  LDC.64 R32, c[0x0][0x640] ;  /* 0x00019000ff207b82 */ /* 0x000e620000000a00 */
[-C--:B------:R-:W-:Y:S01]  /*1020*/  SHF.R.U64 R30, R8, R2.reuse, R9 ;  /* 0x00000002081e7219 */ /* 0x080fe20000001209 */
[----:B------:R-:W-:Y:S01]  /*1030*/  IMAD.MOV.U32 R19, RZ, RZ, R17 ;  /* 0x000000ffff137224 */ /* 0x000fe200078e0011 */
[----:B------:R-:W-:Y:S01]  /*1040*/  SHF.R.U32.HI R2, RZ, R2, R9 ;  /* 0x00000002ff027219 */ /* 0x000fe20000011609 */
[----:B------:R-:W-:Y:S01]  /*1050*/  IMAD.MOV.U32 R26, RZ, RZ, 0x1 ;  /* 0x00000001ff1a7424 */ /* 0x000fe200078e00ff */
[----:B------:R-:W-:-:S03]  /*1060*/  IADD3 R11, P0, RZ, -R30, RZ ;  /* 0x8000001eff0b7210 */ /* 0x000fc60007f1e0ff */
[----:B------:R-:W2:Y:S02]  /*1070*/  LDC R10, c[0x0][0x618] ;  /* 0x00018600ff0a7b82 */ /* 0x000ea40000000800 */
[----:B------:R-:W-:-:S04]  /*1080*/  IMAD.X R9, RZ, RZ, ~R2, P0 ;  /* 0x000000ffff097224 */ /* 0x000fc800000e0e02 */
[-C--:B------:R-:W-:Y:S02]  /*1090*/  IMAD R2, R9, R28.reuse, RZ ;  /* 0x0000001c09027224 */ /* 0x080fe400078e02ff */
[----:B0-----:R-:W0:Y:S01]  /*10a0*/  LDC R13, c[0x0][0x608] ;  /* 0x00018200ff0d7b82 */ /* 0x001e220000000800 */
[----:B------:R-:W-:-:S04]  /*10b0*/  IMAD.WIDE.U32 R8, R11, R28, R18 ;  /* 0x0000001c0b087225 */ /* 0x000fc800078e0012 */
[----:B------:R-:W-:Y:S02]  /*10c0*/  IMAD R11, R11, R29, R2 ;  /* 0x0000001d0b0b7224 */ /* 0x000fe400078e0202 */
[----:B------:R-:W-:Y:S01]  /*10d0*/  IMAD.MOV.U32 R2, RZ, RZ, -0x1 ;  /* 0xffffffffff027424 */ /* 0x000fe200078e00ff */
[----:B------:R-:W3:Y:S01]  /*10e0*/  LDC R31, c[0x0][0x658] ;  /* 0x00019600ff1f7b82 */ /* 0x000ee20000000800 */
[----:B------:R-:W-:Y:S01]  /*10f0*/  IMAD.IADD R9, R9, 0x1, R11 ;  /* 0x0000000109097824 */ /* 0x000fe200078e020b */
[----:B-1----:R-:W-:-:S04]  /*1100*/  ISETP.NE.U32.AND P0, PT, R32, RZ, PT ;  /* 0x000000ff2000720c */ /* 0x002fc80003f05070 */
[----:B------:R-:W-:Y:S02]  /*1110*/  ISETP.NE.AND.EX P0, PT, R33, RZ, PT, P0 ;  /* 0x000000ff2100720c */ /* 0x000fe40003f05300 */
[----:B------:R-:W1:Y:S01]  /*1120*/  LDC R29, c[0x0][0x600] ;  /* 0x00018000ff1d7b82 */ /* 0x000e620000000800 */
[-CC-:B--2---:R-:W-:Y:S02]  /*1130*/  SHF.R.U64 R27, R8, R10.reuse, R9.reuse ;  /* 0x0000000a081b7219 */ /* 0x184fe40000001209 */
[----:B------:R-:W-:-:S05]  /*1140*/  SHF.R.U32.HI R8, RZ, R10, R9 ;  /* 0x0000000aff087219 */ /* 0x000fca0000011609 */
[----:B------:R-:W2:Y:S01]  /*1150*/  LDC R22, c[0x0][0x648] ;  /* 0x00019200ff167b82 */ /* 0x000ea20000000800 */
[-CC-:B0-----:R-:W-:Y:S02]  /*1160*/  SHF.R.U64 R34, R27, R13.reuse, R8.reuse ;  /* 0x0000000d1b227219 */ /* 0x181fe40000001208 */
[----:B------:R-:W-:-:S05]  /*1170*/  SHF.R.U32.HI R8, RZ, R13, R8 ;  /* 0x0000000dff087219 */ /* 0x000fca0000011608 */
[----:B------:R-:W0:Y:S01]  /*1180*/  LDC R24, c[0x0][0x638] ;  /* 0x00018e00ff187b82 */ /* 0x000e220000000800 */
[-CC-:B---3--:R-:W-:Y:S02]  /*1190*/  SHF.R.U64 R36, R34, R31.reuse, R8.reuse ;  /* 0x0000001f22247219 */ /* 0x188fe40000001208 */
[-C--:B------:R-:W-:Y:S02]  /*11a0*/  SHF.L.U32 R2, R2, R31.reuse, RZ ;  /* 0x0000001f02027219 */ /* 0x080fe400000006ff */
[----:B------:R-:W-:Y:S01]  /*11b0*/  SHF.R.U32.HI R9, RZ, R31, R8 ;  /* 0x0000001fff097219 */ /* 0x000fe20000011608 */
[----:B------:R-:W-:Y:S01]  /*11c0*/  IMAD.MOV.U32 R8, RZ, RZ, R36 ;  /* 0x000000ffff087224 */ /* 0x000fe200078e0024 */
[----:B------:R-:W-:Y:S01]  /*11d0*/  LOP3.LUT R15, RZ, R2, RZ, 0x33, !PT ;  /* 0x00000002ff0f7212 */ /* 0x000fe200078e33ff */
[----:B------:R-:W3:Y:S01]  /*11e0*/  LDC R28, c[0x0][0x610] ;  /* 0x00018400ff1c7b82 */ /* 0x000ee20000000800 */
[----:B------:R-:W-:Y:S05]  /*11f0*/  @!P0 BRA `(.L_x_14) ;  /* 0x0000000000288947 */ /* 0x000fea0003800000 */
[----:B------:R-:W4:Y:S02]  /*1200*/  LDC R13, c[0x0][0x64c] ;  /* 0x00019300ff0d7b82 */ /* 0x000f240000000800 */
[----:B----4-:R-:W-:-:S05]  /*1210*/  IADD3 R13, P0, R36, R13, RZ ;  /* 0x0000000d240d7210 */ /* 0x010fca0007f1e0ff */
        /* <DEDUP_REMOVED lines=8> */
.L_x_14:
[----:B--2---:R-:W-:Y:S01]  /*12a0*/  SHF.R.U64 R7, R8, R22, R9 ;  /* 0x0000001608077219 */ /* 0x004fe20000001209 */
[----:B-1----:R-:W-:Y:S01]  /*12b0*/  VIADD R8, R29, 0xffffffff ;  /* 0xffffffff1d087836 */ /* 0x002fe20000000000 */
[----:B------:R-:W-:Y:S01]  /*12c0*/  SHF.L.U32 R2, R26, R31, RZ ;  /* 0x0000001f1a027219 */ /* 0x000fe200000006ff */
[----:B------:R-:W-:Y:S01]  /*12d0*/  @P1 IMAD R21, R25, R20, R6 ;  /* 0x0000001419151224 */ /* 0x000fe200078e0206 */
[----:B------:R-:W-:Y:S01]  /*12e0*/  LOP3.LUT R15, R34, R15, RZ, 0xc0, !PT ;  /* 0x0000000f220f7212 */ /* 0x000fe200078ec0ff */
[----:B------:R-:W-:Y:S01]  /*12f0*/  IMAD.MOV R9, RZ, RZ, -R7 ;  /* 0x000000ffff097224 */ /* 0x000fe200078e0a07 */
[----:B------:R-:W-:-:S03]  /*1300*/  LOP3.LUT R8, R27, R8, RZ, 0xc0, !PT ;  /* 0x000000081b087212 */ /* 0x000fc600078ec0ff */
[----:B------:R-:W-:Y:S02]  /*1310*/  IMAD R6, R2, R7, R15 ;  /* 0x0000000702067224 */ /* 0x000fe400078e020f */
[----:B0-----:R-:W-:Y:S02]  /*1320*/  IMAD R2, R9, R24, R36 ;  /* 0x0000001809027224 */ /* 0x001fe400078e0224 */
[----:B---3--:R-:W-:Y:S02]  /*1330*/  IMAD R19, R6, R28, R21 ;  /* 0x0000001c06137224 */ /* 0x008fe400078e0215 */
[----:B------:R-:W-:Y:S02]  /*1340*/  IMAD R2, R2, R29, R8 ;  /* 0x0000001d02027224 */ /* 0x000fe400078e0208 */
[----:B------:R-:W-:-:S03]  /*1350*/  IMAD.MOV.U32 R6, RZ, RZ, 0x1 ;  /* 0x00000001ff067424 */ /* 0x000fc600078e00ff */
[----:B------:R-:W-:Y:S02]  /*1360*/  SEL R22, R2, R19, !P1 ;  /* 0x0000001302167207 */ /* 0x000fe40004800000 */
[----:B------:R-:W-:Y:S01]  /*1370*/  SEL R19, R19, R2, !P1 ;  /* 0x0000000213137207 */ /* 0x000fe20004800000 */
[----:B------:R-:W-:Y:S01]  /*1380*/  IMAD.MOV.U32 R2, RZ, RZ, R30 ;  /* 0x000000ffff027224 */ /* 0x000fe200078e001e */
[----:B------:R-:W-:-:S07]  /*1390*/  PRMT R8, R6, 0x7610, R8 ;  /* 0x0000761006087816 */ /* 0x000fce0000000008 */
.L_x_12:
[----:B------:R-:W-:Y:S05]  /*13a0*/  @!P2 BRA `(.L_x_15) ;  /* 0x00000000000ca947 */ /* 0x000fea0003800000 */
[----:B------:R-:W-:Y:S01]  /*13b0*/  UCGABAR_WAIT ;  /* 0x0000000000007dc7 */ /* 0x000fe20008000000 */
[----:B------:R-:W-:Y:S01]  /*13c0*/  CCTL.IVALL ;  /* 0x00000000ff00798f */ /* 0x000fe20002000000 */
[----:B------:R-:W-:Y:S05]  /*13d0*/  BRA `(.L_x_16) ;  /* 0x0000000000047947 */ /* 0x000fea0003800000 */
.L_x_15:
[----:B------:R-:W-:Y:S06]  /*13e0*/  BAR.SYNC.DEFER_BLOCKING 0x0 ;  /* 0x0000000000007b1d */ /* 0x000fec0000010000 */
.L_x_16:
[----:B------:R-:W-:Y:S05]  /*13f0*/  @!P4 BRA `(.L_x_17) ;  /* 0x000000780020c947 */ /* 0x000fea0003800000 */
[----:B------:R-:W-:-:S13]  /*1400*/  ISETP.GT.U32.AND P0, PT, R35, 0x1, PT ;  /* 0x000000012300780c */ /* 0x000fda0003f04070 */
[----:B------:R-:W-:Y:S05]  /*1410*/  @P0 EXIT ;  /* 0x000000000000094d */ /* 0x000fea0003800000 */
.L_x_18:
[----:B------:R-:W-:-:S08]  /*1420*/  NOP ;  /* 0x0000000000007918 */ /* 0x000fd00000000000 */
[----:B------:R-:W1:Y:S02]  /*1430*/  USETMAXREG.TRY_ALLOC.CTAPOOL UP0, 0xe8 ;  /* 0x000000e8000079c8 */ /* 0x000e640008000600 */
[----:B-1----:R-:W-:-:S13]  /*1440*/  PLOP3.LUT P0, PT, PT, PT, UP0, 0x80, 0x0 ;  /* 0x000000000000781c */ /* 0x002fda0003f0f008 */
[----:B------:R-:W-:Y:S05]  /*1450*/  @!P0 BRA `(.L_x_18) ;  /* 0xfffffffc00f08947 */ /* 0x000fea000383ffff */
[----:B------:R-:W-:-:S13]  /*1460*/  LOP3.LUT P0, RZ, R8, 0xff, RZ, 0xc0, !PT ;  /* 0x000000ff08ff7812 */ /* 0x000fda000780c0ff */
[----:B------:R-:W-:Y:S05]  /*1470*/  @!P0 EXIT ;  /* 0x000000000000894d */ /* 0x000fea0003800000 */
[----:B------:R-:W1:Y:S01]  /*1480*/  S2UR UR4, SR_CgaCtaId ;  /* 0x00000000000479c3 */ /* 0x000e620000008800 */
[----:B------:R-:W-:Y:S01]  /*1490*/  VIADD R14, R14, 0xffffffff ;  /* 0xffffffff0e0e7836 */ /* 0x000fe20000000000 */
[CC--:B------:R-:W-:Y:S01]  /*14a0*/  LEA.HI R4, R0.reuse, R3.reuse, RZ, 0x2 ;  /* 0x0000000300047211 */ /* 0x0c0fe200078f10ff */
[----:B------:R-:W-:Y:S01]  /*14b0*/  UMOV UR41, 0x400 ;  /* 0x0000040000297882 */ /* 0x000fe20000000000 */
[----:B------:R-:W-:Y:S01]  /*14c0*/  LEA.HI R0, R0, R3, RZ, 0x5 ;  /* 0x0000000300007211 */ /* 0x000fe200078f28ff */
[----:B------:R-:W-:Y:S01]  /*14d0*/  UISETP.LT.AND UP0, UPT, UR40, 0x1, UPT ;  /* 0x000000012800788c */ /* 0x000fe2000bf01270 */
[----:B------:R-:W-:Y:S01]  /*14e0*/  R2UR UR42, R14 ;  /* 0x000000000e2a72ca */ /* 0x000fe200000e0000 */
[----:B------:R-:W-:Y:S01]  /*14f0*/  ULDC UR5, c[0x0][0x284] ;  /* 0x0000a10000057ab9 */ /* 0x000fe20000000800 */
[--C-:B------:R-:W-:Y:S01]  /*1500*/  SHF.R.S32.HI R156, RZ, 0x2, R4.reuse ;  /* 0x00000002ff9c7819 */ /* 0x100fe20000011404 */
[----:B------:R-:W-:Y:S01]  /*1510*/  USEL UR43, UR40, 0x1, UP0 ;  /* 0x00000001282b7887 */ /* 0x000fe20008000000 */
[----:B------:R-:W-:Y:S01]  /*1520*/  SHF.R.S32.HI R5, RZ, 0x1f, R4 ;  /* 0x0000001fff057819 */ /* 0x000fe20000011404 */
[----:B------:R-:W-:Y:S01]  /*1530*/  USHF.L.U32 UR44, UR40, 0x1, URZ ;  /* 0x00000001282c7899 */ /* 0x000fe2000800063f */
[----:B------:R-:W-:Y:S01]  /*1540*/  LOP3.LUT R158, R4, 0xfffffffc, RZ, 0xc0, !PT ;  /* 0xfffffffc049e7812 */ /* 0x000fe200078ec0ff */
[----:B------:R-:W-:Y:S01]  /*1550*/  UIADD3 UR43, -UR43, UR40, URZ ;  /* 0x000000282b2b7290 */ /* 0x000fe2000fffe13f */
[----:B------:R-:W-:-:S02]  /*1560*/  LEA.HI R5, R5, R156, RZ, 0x3 ;  /* 0x0000009c05057211 */ /* 0x000fc400078f18ff */
[----:B------:R-:W-:Y:S01]  /*1570*/  ISETP.NE.AND P0, PT, R14, RZ, PT ;  /* 0x000000ff0e00720c */ /* 0x000fe20003f05270 */
[----:B------:R-:W-:Y:S01]  /*1580*/  IMAD.IADD R158, R3, 0x1, -R158 ;  /* 0x00000001039e7824 */ /* 0x000fe200078e0a9e */
[----:B------:R-:W-:Y:S01]  /*1590*/  LOP3.LUT R5, R5, 0xfffffff8, RZ, 0xc0, !PT ;  /* 0xfffffff805057812 */ /* 0x000fe200078ec0ff */
[----:B------:R-:W-:Y:S01]  /*15a0*/  USHF.L.U32 UR42, UR42, 0x3, URZ ;  /* 0x000000032a2a7899 */ /* 0x000fe2000800063f */
[----:B------:R-:W-:-:S03]  /*15b0*/  SEL R165, RZ, 0x1, P0 ;  /* 0x00000001ffa57807 */ /* 0x000fc60000000000 */
[----:B------:R-:W-:Y:S01]  /*15c0*/  IMAD.IADD R156, R156, 0x1, -R5 ;  /* 0x000000019c9c7824 */ /* 0x000fe200078e0a05 */
[----:B-1----:R-:W-:Y:S01]  /*15d0*/  ULEA UR41, UR4, UR41, 0x18 ;  /* 0x0000002904297291 */ /* 0x002fe2000f8ec03f */
[----:B------:R-:W-:Y:S01]  /*15e0*/  SHF.R.S32.HI R5, RZ, 0x5, R0 ;  /* 0x00000005ff057819 */ /* 0x000fe20000011400 */
[----:B------:R-:W-:Y:S02]  /*15f0*/  IMAD.U32 R160, RZ, RZ, UR42 ;  /* 0x0000002affa07e24 */ /* 0x000fe4000f8e00ff */
[----:B------:R-:W-:Y:S01]  /*1600*/  UIADD3 UR45, UR41, 0x60, URZ ;  /* 0x00000060292d7890 */ /* 0x000fe2000fffe03f */
[--C-:B------:R-:W-:Y:S01]  /*1610*/  SHF.R.S32.HI R157, RZ, 0x1f, R156.reuse ;  /* 0x0000001fff9d7819 */ /* 0x100fe2000001149c */
[C-C-:B------:R-:W-:Y:S01]  /*1620*/  IMAD R163, R5.reuse, -0x10, -R156.reuse ;  /* 0xfffffff005a37824 */ /* 0x140fe200078e0a9c */
[C---:B------:R-:W-:Y:S02]  /*1630*/  LOP3.LUT R162, R160.reuse, 0x8, RZ, 0xc0, !PT ;  /* 0x00000008a0a27812 */ /* 0x040fe400078ec0ff */
[----:B------:R-:W-:Y:S01]  /*1640*/  LOP3.LUT R160, R160, 0x8, RZ, 0xc, !PT ;  /* 0x00000008a0a07812 */ /* 0x000fe200078e0cff */
[----:B------:R-:W-:Y:S01]  /*1650*/  IMAD.U32 R159, RZ, RZ, UR45 ;  /* 0x0000002dff9f7e24 */ /* 0x000fe2000f8e00ff */
[----:B------:R-:W-:Y:S01]  /*1660*/  LOP3.LUT R162, R162, 0x18, RZ, 0x3c, !PT ;  /* 0x00000018a2a27812 */ /* 0x000fe200078e3cff */
[----:B------:R-:W-:-:S04]  /*1670*/  IMAD.WIDE R156, R5, 0x10, R156 ;  /* 0x00000010059c7825 */ /* 0x000fc800078e029c */
[----:B------:R-:W-:Y:S02]  /*1680*/  VIADD R161, R159, UR42 ;  /* 0x0000002a9fa17c36 */ /* 0x000fe40008000000 */
[----:B------:R-:W-:-:S07]  /*1690*/  VIADD R163, R163, UR5 ;  /* 0x00000005a3a37c36 */ /* 0x000fce0008000000 */
.L_x_298:
[----:B------:R-:W-:Y:S01]  /*16a0*/  SHF.L.U32 R0, R165, 0x1f, RZ ;  /* 0x0000001fa5007819 */ /* 0x000fe200000006ff */
[----:B------:R-:W-:Y:S02]  /*16b0*/  ULDC UR4, c[0x0][0x28c] ;  /* 0x0000a30000047ab9 */ /* 0x000fe40000000800 */
[----:B------:R-:W-:Y:S01]  /*16c0*/  ISETP.LT.AND P1, PT, RZ, UR4, PT ;  /* 0x00000004ff007c0c */ /* 0x000fe2000bf21270 */
[----:B-1----:R-:W1:Y:S02]  /*16d0*/  SYNCS.PHASECHK.TRANS64.TRYWAIT P0, [R159+UR42], R0 ;  /* 0x000000009f0075a7 */ /* 0x002e64000800016a */
[----:B-1-34-:R-:W-:Y:S10]  /*16e0*/  @!P0 BRA `(.L_x_19) ;  /* 0x0000008400a48947 */ /* 0x01aff40003800000 */
.L_x_321:
[----:B------:R-:W-:Y:S05]  /*16f0*/  @P1 BRA `(.L_x_20) ;  /* 0x0000000000401947 */ /* 0x000fea0003800000 */
[----:B-1----:R-:W-:Y:S01]  /*1700*/  MOV R0, 0x0 ;  /* 0x0000000000007802 */ /* 0x002fe20000000f00 */
[----:B------:R-:W-:Y:S01]  /*1710*/  ULDC.64 UR4, c[0x4][0x68] ;  /* 0x01001a0000047ab9 */ /* 0x000fe20000000a00 */
[----:B------:R-:W-:Y:S01]  /*1720*/  ULDC.64 UR6, c[0x4][0x8] ;  /* 0x0100020000067ab9 */ /* 0x000fe20000000a00 */
[----:B------:R-:W-:Y:S01]  /*1730*/  IMAD.U32 R4, RZ, RZ, UR4 ;  /* 0x00000004ff047e24 */ /* 0x000fe2000f8e00ff */
[----:B------:R1:W2:Y:S01]  /*1740*/  LDC.64 R14, c[0x4][R0] ;  /* 0x01000000000e7b82 */ /* 0x0002a20000000a00 */
[----:B------:R-:W-:Y:S01]  /*1750*/  IMAD.U32 R5, RZ, RZ, UR5 ;  /* 0x00000005ff057e24 */ /* 0x000fe2000f8e00ff */
[----:B------:R-:W-:Y:S01]  /*1760*/  ULDC.64 UR4, c[0x4][0x70] ;  /* 0x01001c0000047ab9 */ /* 0x000fe20000000a00 */
[----:B------:R-:W-:Y:S02]  /*1770*/  IMAD.U32 R10, RZ, RZ, UR6 ;  /* 0x00000006ff0a7e24 */ /* 0x000fe4000f8e00ff */
[----:B------:R-:W-:Y:S02]  /*1780*/  IMAD.U32 R6, RZ, RZ, UR4 ;  /* 0x00000004ff067e24 */ /* 0x000fe4000f8e00ff */
[----:B------:R-:W-:-:S02]  /*1790*/  IMAD.U32 R7, RZ, RZ, UR5 ;  /* 0x00000005ff077e24 */ /* 0x000fc4000f8e00ff */
[----:B------:R-:W-:Y:S02]  /*17a0*/  IMAD.U32 R11, RZ, RZ, UR7 ;  /* 0x00000007ff0b7e24 */ /* 0x000fe4000f8e00ff */
[----:B------:R-:W-:Y:S02]  /*17b0*/  IMAD.MOV.U32 R8, RZ, RZ, 0x1e1 ;  /* 0x000001e1ff087424 */ /* 0x000fe400078e00ff */
[----:B0-----:R-:W-:Y:S02]  /*17c0*/  IMAD.MOV.U32 R12, RZ, RZ, 0x1 ;  /* 0x00000001ff0c7424 */ /* 0x001fe400078e00ff */
[----:B-1----:R-:W-:-:S07]  /*17d0*/  IMAD.MOV.U32 R13, RZ, RZ, RZ ;  /* 0x000000ffff0d7224 */ /* 0x002fce00078e00ff */
[----:B------:R-:W-:-:S07]  /*17e0*/  LEPC R20, `(.L_x_20) ;  /* 0x000000001014794e */ /* 0x000fce0000000000 */
[----:B--2--5:R-:W-:Y:S05]  /*17f0*/  CALL.ABS.NOINC R14 ;  /* 0x000000000e007343 */ /* 0x024fea0003c00000 */
.L_x_20:
[----:B-1----:R-:W-:-:S04]  /*1800*/  LOP3.LUT R0, R16, 0x1, RZ, 0xfc, !PT ;  /* 0x0000000110007812 */ /* 0x002fc800078efcff */
[----:B------:R-:W-:-:S13]  /*1810*/  ISETP.NE.AND P0, PT, R0, 0x3, PT ;  /* 0x000000030000780c */ /* 0x000fda0003f05270 */
[----:B------:R-:W-:Y:S05]  /*1820*/  @!P0 BRA `(.L_x_21) ;  /* 0x0000000000048947 */ /* 0x000fea0003800000 */
[----:B------:R-:W-:Y:S01]  /*1830*/  BPT.TRAP 0x1 ;  /* 0x000000040000795c */ /* 0x000fe20000300000 */
.L_x_21:
[----:B------:R-:W-:Y:S02]  /*1840*/  IMAD.U32 R3, RZ, RZ, UR38 ;  /* 0x00000026ff037e24 */ /* 0x000fe4000f8e00ff */
[----:B------:R-:W-:-:S03]  /*1850*/  IMAD.U32 R0, RZ, RZ, UR39 ;  /* 0x00000027ff007e24 */ /* 0x000fc6000f8e00ff */
[----:B------:R-:W-:Y:S02]  /*1860*/  LEA R3, R3, UR41, 0x3 ;  /* 0x0000002903037c11 */ /* 0x000fe4000f8e18ff */
[----:B------:R-:W-:-:S04]  /*1870*/  SHF.L.U32 R0, R0, 0x1f, RZ ;  /* 0x0000001f00007819 */ /* 0x000fc800000006ff */
[----:B------:R1:W2:Y:S01]  /*1880*/  SYNCS.PHASECHK.TRANS64.TRYWAIT P1, [R3+URZ], R0 ;  /* 0x00000000030075a7 */ /* 0x0002a2000802017f */
[----:B------:R-:W-:Y:S05]  /*1890*/  @!P0 BRA `(.L_x_22) ;  /* 0x0000000000048947 */ /* 0x000fea0003800000 */
[----:B------:R-:W-:Y:S01]  /*18a0*/  BPT.TRAP 0x1 ;  /* 0x000000040000795c */ /* 0x000fe20000300000 */
.L_x_22:
[----:B------:R-:W-:-:S05]  /*18b0*/  IMAD.U32 R4, RZ, RZ, UR43 ;  /* 0x0000002bff047e24 */ /* 0x000fca000f8e00ff */
[----:B------:R-:W-:Y:S01]  /*18c0*/  ISETP.GE.AND P2, PT, R4, 0x1, PT ;  /* 0x000000010400780c */ /* 0x000fe20003f46270 */
[----:B--2---:R-:W-:-:S12]  /*18d0*/  @P1 BRA `(.L_x_23) ;  /* 0x0000000000081947 */ /* 0x004fd80003800000 */
[----:B------:R-:W2:Y:S02]  /*18e0*/  SYNCS.PHASECHK.TRANS64.TRYWAIT P1, [R3+URZ], R0 ;  /* 0x00000000030075a7 */ /* 0x000ea4000802017f */
[----:B--2---:R-:W-:Y:S05]  /*18f0*/  @!P1 BRA `(.L_x_24) ;  /* 0x0000008400349947 */ /* 0x004fea0003800000 */
.L_x_23:
[----:B------:R-:W-:Y:S05]  /*1900*/  WARPSYNC.ALL ;  /* 0x0000000000007948 */ /* 0x000fea0003800000 */
[----:B------:R-:W-:Y:S01]  /*1910*/  UIADD3 UR4, UR41, 0x180, URZ ;  /* 0x0000018029047890 */ /* 0x000fe2000fffe03f */
[----:B------:R-:W-:Y:S01]  /*1920*/  WARPGROUP.ARRIVE ;  /* 0x00000000000079c5 */ /* 0x000fe20000000000 */
[----:B------:R-:W-:Y:S02]  /*1930*/  UIADD3 UR5, UR41, 0xa180, URZ ;  /* 0x0000a18029057890 */ /* 0x000fe4000fffe03f */
[----:B------:R-:W-:Y:S02]  /*1940*/  USHF.R.U32.HI UR4, URZ, 0x4, UR4 ;  /* 0x000000043f047899 */ /* 0x000fe40008011604 */
[----:B------:R-:W-:-:S02]  /*1950*/  USHF.R.U32.HI UR5, URZ, 0x4, UR5 ;  /* 0x000000043f057899 */ /* 0x000fc40008011605 */
[----:B------:R-:W-:Y:S02]  /*1960*/  ULOP3.LUT UR4, UR4, 0x3fff, URZ, 0xc0, !UPT ;  /* 0x00003fff04047892 */ /* 0x000fe4000f8ec03f */
[----:B------:R-:W-:Y:S02]  /*1970*/  ULOP3.LUT UR5, UR5, 0x3fff, URZ, 0xc0, !UPT ;  /* 0x00003fff05057892 */ /* 0x000fe4000f8ec03f */
[----:B------:R-:W-:Y:S02]  /*1980*/  ULOP3.LUT UR8, UR4, 0x10000, URZ, 0xfc, !UPT ;  /* 0x0001000004087892 */ /* 0x000fe4000f8efc3f */
[----:B------:R-:W-:Y:S02]  /*1990*/  ULOP3.LUT UR9, UR5, 0x10000, URZ, 0xfc, !UPT ;  /* 0x0001000005097892 */ /* 0x000fe4000f8efc3f */
[----:B------:R-:W-:Y:S02]  /*19a0*/  ULEA UR10, UR38, UR8, 0x9 ;  /* 0x00000008260a7291 */ /* 0x000fe4000f8e483f */
[----:B------:R-:W-:Y:S01]  /*19b0*/  ULEA UR11, UR38, UR9, 0xb ;  /* 0x00000009260b7291 */ /* 0x000fe2000f8e583f */
[----:B------:R-:W-:Y:S01]  /*19c0*/  UMOV UR5, 0x40000040 ;  /* 0x4000004000057882 */ /* 0x000fe20000000000 */
[----:B------:R-:W-:-:S03]  /*19d0*/  UMOV UR7, 0x40000040 ;  /* 0x4000004000077882 */ /* 0x000fc60000000000 */
[----:B------:R-:W-:Y:S02]  /*19e0*/  UMOV UR4, UR10 ;  /* 0x0000000a00047c82 */ /* 0x000fe40008000000 */
[----:B------:R-:W-:Y:S02]  /*19f0*/  UMOV UR6, UR11 ;  /* 0x0000000b00067c82 */ /* 0x000fe40008000000 */
[----:B------:R-:W-:Y:S01]  /*1a00*/  IGMMA.64x256x32.S8.S8 R24, gdesc[UR4], RZ, !UPT, gsb0 ;  /* 0x06600000041879f1 */ /* 0x000fe2000c0410ff */
[----:B------:R-:W-:Y:S02]  /*1a10*/  UIADD3 UR4, UR10, 0x2, URZ ;  /* 0x000000020a047890 */ /* 0x000fe4000fffe03f */
[----:B------:R-:W-:Y:S01]  /*1a20*/  UIADD3 UR6, UR11, 0x2, URZ ;  /* 0x000000020b067890 */ /* 0x000fe2000fffe03f */
[----:B------:R-:W-:Y:S01]  /*1a30*/  UMOV UR5, 0x40000040 ;  /* 0x4000004000057882 */ /* 0x000fe20000000000 */
[----:B------:R-:W-:Y:S01]  /*1a40*/  UMOV UR7, 0x40000040 ;  /* 0x4000004000077882 */ /* 0x000fe20000000000 */
[----:B------:R-:W-:-:S02]  /*1a50*/  WARPGROUP.DEPBAR.LE gsb0, 0x0 ;  /* 0x00008000000079c5 */ /* 0x000fc40000010000 */
[----:B------:R-:W-:-:S06]  /*1a60*/  WARPGROUP.ARRIVE ;  /* 0x00000000000079c5 */ /* 0x000fcc0000000000 */
[----:B------:R-:W-:Y:S01]  /*1a70*/  IGMMA.64x256x32.S8.S8 R24, gdesc[UR4], R24, gsb0 ;  /* 0x06600000041879f1 */ /* 0x000fe20008041018 */
[----:B------:R-:W-:Y:S02]  /*1a80*/  UIADD3 UR4, UR10, 0x4, URZ ;  /* 0x000000040a047890 */ /* 0x000fe4000fffe03f */
[----:B------:R-:W-:Y:S01]  /*1a90*/  UIADD3 UR6, UR11, 0x4, URZ ;  /* 0x000000040b067890 */ /* 0x000fe2000fffe03f */
[----:B------:R-:W-:Y:S01]  /*1aa0*/  UMOV UR5, 0x40000040 ;  /* 0x4000004000057882 */ /* 0x000fe20000000000 */
[----:B------:R-:W-:Y:S01]  /*1ab0*/  UMOV UR7, 0x40000040 ;  /* 0x4000004000077882 */ /* 0x000fe20000000000 */
[----:B------:R-:W-:Y:S02]  /*1ac0*/  WARPGROUP.DEPBAR.LE gsb0, 0x0 ;  /* 0x00008000000079c5 */ /* 0x000fe40000010000 */
        /* <DEDUP_REMOVED lines=8> */
[----:B------:R-:W-:Y:S03]  /*1b50*/  IGMMA.64x256x32.S8.S8 R24, gdesc[UR4], R24, gsb0 ;  /* 0x06600000041879f1 */ /* 0x000fe60008041018 */
[----:B------:R-:W-:Y:S02]  /*1b60*/  WARPGROUP.DEPBAR.LE gsb0, 0x0 ;  /* 0x00008000000079c5 */ /* 0x000fe40000010000 */
[----:B------:R-:W-:Y:S05]  /*1b70*/  @!P2 BRA `(.L_x_25) ;  /* 0x000000040014a947 */ /* 0x000fea0003800000 */
[----:B------:R-:W-:Y:S01]  /*1b80*/  UIADD3 UR4, UR38, 0x1, URZ ;  /* 0x0000000126047890 */ /* 0x000fe2000fffe03f */
[----:B-12---:R-:W-:Y:S02]  /*1b90*/  IMAD.U32 R0, RZ, RZ, UR43 ;  /* 0x0000002bff007e24 */ /* 0x006fe4000f8e00ff */
[----:B------:R-:W-:Y:S01]  /*1ba0*/  IMAD.U32 R3, RZ, RZ, UR38 ;  /* 0x00000026ff037e24 */ /* 0x000fe2000f8e00ff */
[----:B------:R-:W-:-:S04]  /*1bb0*/  UISETP.NE.AND UP0, UPT, UR4, 0x5, UPT ;  /* 0x000000050400788c */ /* 0x000fc8000bf05270 */
[----:B------:R-:W-:Y:S02]  /*1bc0*/  USEL UR5, URZ, 0x1, UP0 ;  /* 0x000000013f057887 */ /* 0x000fe40008000000 */
[----:B------:R-:W-:Y:S02]  /*1bd0*/  USEL UR10, UR4, URZ, UP0 ;  /* 0x0000003f040a7287 */ /* 0x000fe40008000000 */
[----:B------:R-:W-:-:S06]  /*1be0*/  ULOP3.LUT UR5, UR39, UR5, URZ, 0x3c, !UPT ;  /* 0x0000000527057292 */ /* 0x000fcc000f8e3c3f */
[----:B------:R-:W-:-:S07]  /*1bf0*/  IMAD.U32 R6, RZ, RZ, UR5 ;  /* 0x00000005ff067e24 */ /* 0x000fce000f8e00ff */
.L_x_32:
[----:B------:R-:W-:Y:S05]  /*1c00*/  @!P0 BRA `(.L_x_26) ;  /* 0x0000000000048947 */ /* 0x000fea0003800000 */
[----:B------:R-:W-:Y:S01]  /*1c10*/  BPT.TRAP 0x1 ;  /* 0x000000040000795c */ /* 0x000fe20000300000 */
.L_x_26:
[----:B------:R-:W-:Y:S01]  /*1c20*/  ULEA UR4, UR10, UR41, 0x3 ;  /* 0x000000290a047291 */ /* 0x000fe2000f8e183f */
[----:B------:R-:W-:-:S08]  /*1c30*/  SHF.L.U32 R4, R6, 0x1f, RZ ;  /* 0x0000001f06047819 */ /* 0x000fd000000006ff */
[----:B------:R1:W2:Y:S01]  /*1c40*/  SYNCS.PHASECHK.TRANS64.TRYWAIT P1, [UR4], R4 ;  /* 0x00000004ff0075a7 */ /* 0x0002a20008020144 */
[----:B------:R-:W-:Y:S05]  /*1c50*/  @!P0 BRA `(.L_x_27) ;  /* 0x0000000000048947 */ /* 0x000fea0003800000 */
[----:B------:R-:W-:Y:S01]  /*1c60*/  BPT.TRAP 0x1 ;  /* 0x000000040000795c */ /* 0x000fe20000300000 */
.L_x_27:
[----:B--2---:R-:W-:Y:S05]  /*1c70*/  @P1 BRA `(.L_x_28) ;  /* 0x0000000000081947 */ /* 0x004fea0003800000 */
[----:B------:R-:W2:Y:S02]  /*1c80*/  SYNCS.PHASECHK.TRANS64.TRYWAIT P1, [UR4], R4 ;  /* 0x00000004ff0075a7 */ /* 0x000ea40008020144 */
[----:B--2---:R-:W-:Y:S05]  /*1c90*/  @!P1 BRA `(.L_x_29) ;  /* 0x0000008000609947 */ /* 0x004fea0003800000 */
.L_x_28:
[----:B------:R-:W-:Y:S01]  /*1ca0*/  ULEA UR11, UR10, UR8, 0x9 ;  /* 0x000000080a0b7291 */ /* 0x000fe2000f8e483f */
[----:B------:R-:W-:Y:S01]  /*1cb0*/  WARPGROUP.ARRIVE ;  /* 0x00000000000079c5 */ /* 0x000fe20000000000 */
[----:B------:R-:W-:Y:S01]  /*1cc0*/  ULEA UR12, UR10, UR9, 0xb ;  /* 0x000000090a0c7291 */ /* 0x000fe2000f8e583f */
[----:B------:R-:W-:Y:S01]  /*1cd0*/  UMOV UR5, 0x40000040 ;  /* 0x4000004000057882 */ /* 0x000fe20000000000 */
[----:B------:R-:W-:-:S03]  /*1ce0*/  UMOV UR7, 0x40000040 ;  /* 0x4000004000077882 */ /* 0x000fc60000000000 */
[----:B------:R-:W-:Y:S02]  /*1cf0*/  UMOV UR4, UR11 ;  /* 0x0000000b00047c82 */ /* 0x000fe40008000000 */
[----:B------:R-:W-:Y:S02]  /*1d00*/  UMOV UR6, UR12 ;  /* 0x0000000c00067c82 */ /* 0x000fe40008000000 */
[----:B------:R-:W-:Y:S01]  /*1d10*/  IGMMA.64x256x32.S8.S8 R24, gdesc[UR4], R24, gsb0 ;  /* 0x06600000041879f1 */ /* 0x000fe20008041018 */
        /* <DEDUP_REMOVED lines=23> */
[----:B------:R-:W-:Y:S01]  /*1e90*/  BPT.TRAP 0x1 ;  /* 0x000000040000795c */ /* 0x000fe20000300000 */
.L_x_30:
[----:B------:R-:W-:-:S13]  /*1ea0*/  ISETP.NE.AND P1, PT, R154, RZ, PT ;  /* 0x000000ff9a00720c */ /* 0x000fda0003f25270 */
[----:B-12---:R-:W-:-:S05]  /*1eb0*/  @P1 LEA R4, R3, UR41, 0x3 ;  /* 0x0000002903041c11 */ /* 0x006fca000f8e18ff */
[----:B------:R-:W-:-:S05]  /*1ec0*/  @P1 VIADD R4, R4, 0x28 ;  /* 0x0000002804041836 */ /* 0x000fca0000000000 */
[----:B------:R-:W-:-:S04]  /*1ed0*/  @P1 PRMT R4, R155, 0x654, R4 ;  /* 0x000006549b041816 */ /* 0x000fc80000000004 */
[----:B------:R1:W-:Y:S01]  /*1ee0*/  @P1 SYNCS.ARRIVE.TRANS64.RED.A1T0 RZ, [R4+URZ], RZ ;  /* 0x000000ff04ff19a7 */ /* 0x0003e2000810043f */
[----:B------:R-:W-:-:S13]  /*1ef0*/  ISETP.GT.U32.AND P1, PT, R16, 0x1, PT ;  /* 0x000000011000780c */ /* 0x000fda0003f24070 */
[----:B-1----:R-:W-:Y:S05]  /*1f00*/  @P1 BRA `(.L_x_31) ;  /* 0x0000000000041947 */ /* 0x002fea0003800000 */
[----:B------:R-:W-:Y:S01]  /*1f10*/  BPT.TRAP 0x1 ;  /* 0x000000040000795c */ /* 0x000fe20000300000 */
.L_x_31:
[----:B------:R-:W-:Y:S01]  /*1f20*/  UIADD3 UR10, UR10, 0x1, URZ ;  /* 0x000000010a0a7890 */ /* 0x000fe2000fffe03f */
[C---:B------:R-:W-:Y:S01]  /*1f30*/  ISETP.GT.AND P2, PT, R0.reuse, 0x1, PT ;  /* 0x000000010000780c */ /* 0x040fe20003f44270 */
[----:B------:R-:W-:Y:S02]  /*1f40*/  VIADD R3, R3, 0x1 ;  /* 0x0000000103037836 */ /* 0x000fe40000000000 */
[----:B------:R-:W-:Y:S01]  /*1f50*/  UISETP.NE.AND UP0, UPT, UR10, 0x5, UPT ;  /* 0x000000050a00788c */ /* 0x000fe2000bf05270 */
[----:B------:R-:W-:Y:S02]  /*1f60*/  VIADD R0, R0, 0xffffffff ;  /* 0xffffffff00007836 */ /* 0x000fe40000000000 */
[C---:B------:R-:W-:Y:S01]  /*1f70*/  ISETP.NE.AND P1, PT, R3.reuse, 0x5, PT ;  /* 0x000000050300780c */ /* 0x040fe20003f25270 */
[----:B------:R-:W-:Y:S02]  /*1f80*/  USEL UR4, URZ, 0x1, UP0 ;  /* 0x000000013f047887 */ /* 0x000fe40008000000 */
[----:B------:R-:W-:Y:S01]  /*1f90*/  USEL UR10, UR10, URZ, UP0 ;  /* 0x0000003f0a0a7287 */ /* 0x000fe20008000000 */
[----:B------:R-:W-:-:S03]  /*1fa0*/  SEL R3, R3, RZ, P1 ;  /* 0x000000ff03037207 */ /* 0x000fc60000800000 */
[----:B------:R-:W-:Y:S01]  /*1fb0*/  LOP3.LUT R6, R6, UR4, RZ, 0x3c, !PT ;  /* 0x0000000406067c12 */ /* 0x000fe2000f8e3cff */
[----:B------:R-:W-:Y:S07]  /*1fc0*/  @P2 BRA `(.L_x_32) ;  /* 0xfffffffc000c2947 */ /* 0x000fee000383ffff */
.L_x_25:
[----:B-12---:R-:W1:Y:S01]  /*1fd0*/  LDC R0, c[0x0][0x28c] ;  /* 0x0000a300ff007b82 */ /* 0x006e620000000800 */
[----:B------:R2:W-:Y:S01]  /*1fe0*/  SYNCS.ARRIVE.TRANS64.A1T0 RZ, [R160+UR45], RZ ;  /* 0x000000ffa0ff79a7 */ /* 0x0005e2000810002d */
[----:B-1----:R-:W-:-:S13]  /*1ff0*/  ISETP.GE.AND P1, PT, R0, 0x1, PT ;  /* 0x000000010000780c */ /* 0x002fda0003f26270 */
[----:B--2---:R-:W-:Y:S05]  /*2000*/  @!P1 BRA `(.L_x_33) ;  /* 0x0000000000449947 */ /* 0x004fea0003800000 */
[----:B------:R-:W-:Y:S05]  /*2010*/  @!P0 BRA `(.L_x_34) ;  /* 0x0000000000048947 */ /* 0x000fea0003800000 */
[----:B------:R-:W-:Y:S01]  /*2020*/  BPT.TRAP 0x1 ;  /* 0x000000040000795c */ /* 0x000fe20000300000 */
.L_x_34:
[----:B------:R-:W-:-:S13]  /*2030*/  ISETP.NE.AND P0, PT, R154, RZ, PT ;  /* 0x000000ff9a00720c */ /* 0x000fda0003f05270 */
[----:B------:R-:W-:-:S05]  /*2040*/  VOTEU.ANY UP0, P0 ;  /* 0x00000000003f7886 */ /* 0x000fca0000000100 */
[----:B------:R-:W-:-:S06]  /*2050*/  @UP0 UIADD3 UR4, UR43, UR38, URZ ;  /* 0x000000262b040290 */ /* 0x000fcc000fffe03f */
[----:B------:R-:W-:Y:S02]  /*2060*/  IMAD.U32 R4, RZ, RZ, UR4 ;  /* 0x00000004ff047e24 */ /* 0x000fe4000f8e00ff */
[----:B------:R-:W-:Y:S02]  /*2070*/  IMAD.U32 R3, RZ, RZ, UR4 ;  /* 0x00000004ff037e24 */ /* 0x000fe4000f8e00ff */
[----:B------:R-:W-:-:S05]  /*2080*/  @P0 IMAD.WIDE.U32 R4, R4, -0x33333333, RZ ;  /* 0xcccccccd04040825 */ /* 0x000fca00078e00ff */
[----:B------:R-:W-:-:S05]  /*2090*/  @P0 SHF.R.U32.HI R0, RZ, 0x2, R5 ;  /* 0x00000002ff000819 */ /* 0x000fca0000011605 */
[----:B------:R-:W-:-:S05]  /*20a0*/  @P0 IMAD R0, R0, -0x5, R3 ;  /* 0xfffffffb00000824 */ /* 0x000fca00078e0203 */
[----:B------:R-:W-:-:S05]  /*20b0*/  @P0 LEA R0, R0, UR41, 0x3 ;  /* 0x0000002900000c11 */ /* 0x000fca000f8e18ff */
[----:B------:R-:W-:-:S05]  /*20c0*/  @P0 VIADD R0, R0, 0x28 ;  /* 0x0000002800000836 */ /* 0x000fca0000000000 */
[----:B------:R-:W-:-:S04]  /*20d0*/  @P0 PRMT R0, R155, 0x654, R0 ;  /* 0x000006549b000816 */ /* 0x000fc80000000000 */
[----:B------:R1:W-:Y:S01]  /*20e0*/  @P0 SYNCS.ARRIVE.TRANS64.RED.A1T0 RZ, [R0+URZ], RZ ;  /* 0x000000ff00ff09a7 */ /* 0x0003e2000810043f */
[----:B------:R-:W-:-:S13]  /*20f0*/  ISETP.GT.U32.AND P0, PT, R16, 0x1, PT ;  /* 0x000000011000780c */ /* 0x000fda0003f04070 */
[----:B-1----:R-:W-:Y:S05]  /*2100*/  @P0 BRA `(.L_x_33) ;  /* 0x0000000000040947 */ /* 0x002fea0003800000 */
[----:B------:R-:W-:Y:S01]  /*2110*/  BPT.TRAP 0x1 ;  /* 0x000000040000795c */ /* 0x000fe20000300000 */
.L_x_33:
[----:B------:R-:W-:Y:S01]  /*2120*/  SHF.L.U32 R0, R165, 0x1f, RZ ;  /* 0x0000001fa5007819 */ /* 0x000fe200000006ff */
[----:B------:R-:W-:Y:S01]  /*2130*/  UIADD3 UR38, UR44, UR38, URZ ;  /* 0x000000262c267290 */ /* 0x000fe2000fffe03f */
[----:B------:R-:W1:Y:S01]  /*2140*/  LDC R7, c[0x0][0x288] ;  /* 0x0000a200ff077b82 */ /* 0x000e620000000800 */
[----:B------:R-:W-:Y:S01]  /*2150*/  UISETP.GE.U32.AND UP1, UPT, UR44, 0x5, UPT ;  /* 0x000000052c00788c */ /* 0x000fe2000bf26070 */
[----:B------:R-:W-:Y:S01]  /*2160*/  IMAD.SHL.U32 R10, R158, 0x2, RZ ;  /* 0x000000029e0a7824 */ /* 0x000fe200078e00ff */
[----:B------:R-:W-:Y:S02]  /*2170*/  UISETP.GT.U32.AND UP0, UPT, UR38, 0x4, UPT ;  /* 0x000000042600788c */ /* 0x000fe4000bf04070 */
[----:B------:R-:W-:Y:S02]  /*2180*/  UIMAD.WIDE.U32 UR4, UR38, -0x33333333, URZ ;  /* 0xcccccccd260478a5 */ /* 0x000fe4000f8e003f */
[----:B------:R-:W-:Y:S01]  /*2190*/  UISETP.LT.U32.AND UP0, UPT, UR44, 0x5, UP0 ;  /* 0x000000052c00788c */ /* 0x000fe20008701070 */
[----:B------:R-:W2:Y:S01]  /*21a0*/  SYNCS.PHASECHK.TRANS64.TRYWAIT P0, [R159+UR42+0x10], R0 ;  /* 0x000010009f0075a7 */ /* 0x000ea2000800016a */
[----:B------:R-:W-:Y:S01]  /*21b0*/  USHF.R.U32.HI UR4, URZ, 0x2, UR5 ;  /* 0x000000023f047899 */ /* 0x000fe20008011605 */
[----:B------:R-:W-:Y:S01]  /*21c0*/  SHF.R.S32.HI R11, RZ, 0x1f, R10 ;  /* 0x0000001fff0b7819 */ /* 0x000fe2000001140a */
[----:B------:R-:W-:-:S02]  /*21d0*/  USEL UR6, URZ, 0x1, !UP0 ;  /* 0x000000013f067887 */ /* 0x000fc4000c000000 */
[----:B------:R-:W-:Y:S02]  /*21e0*/  UIMAD UR38, UR4, -0x5, UR38 ;  /* 0xfffffffb042678a4 */ /* 0x000fe4000f8e0226 */
[----:B------:R-:W-:-:S04]  /*21f0*/  ULOP3.LUT UR39, UR39, UR6, URZ, 0x3c, !UPT ;  /* 0x0000000627277292 */ /* 0x000fc8000f8e3c3f */
[----:B------:R-:W-:Y:S01]  /*2200*/  @UP1 ULOP3.LUT UR39, UR39, 0x1, UR4, 0x78, !UPT ;  /* 0x0000000127271892 */ /* 0x000fe2000f8e7804 */
[----:B-12---:R-:W-:Y:S11]  /*2210*/  @!P0 BRA `(.L_x_35) ;  /* 0x0000007c00188947 */ /* 0x006ff60003800000 */
.L_x_322:
[----:B-1----:R-:W-:Y:S01]  /*2220*/  IMAD.SHL.U32 R0, R19, 0x40, RZ ;  /* 0x0000004013007824 */ /* 0x002fe200078e00ff */
[----:B------:R-:W-:Y:S01]  /*2230*/  ULDC UR6, c[0x0][0x284] ;  /* 0x0000a10000067ab9 */ /* 0x000fe20000000800 */
[----:B------:R-:W-:Y:S01]  /*2240*/  IMAD.SHL.U32 R14, R22, 0x100, RZ ;  /* 0x00000100160e7824 */ /* 0x000fe200078e00ff */
[----:B------:R-:W-:Y:S01]  /*2250*/  SHF.R.S32.HI R20, RZ, 0x1f, R2 ;  /* 0x0000001fff147819 */ /* 0x000fe20000011402 */
[----:B------:R-:W-:Y:S01]  /*2260*/  ULDC.64 UR4, c[0x0][0x5d0] ;  /* 0x0001740000047ab9 */ /* 0x000fe20000000a00 */
[----:B------:R-:W-:Y:S01]  /*2270*/  ISETP.GE.AND P0, PT, R0, UR6, PT ;  /* 0x0000000600007c0c */ /* 0x000fe2000bf06270 */
[----:B------:R-:W-:Y:S01]  /*2280*/  IMAD.WIDE.U32 R4, R2, UR4, R10 ;  /* 0x0000000402047c25 */ /* 0x000fe2000f8e000a */
[----:B------:R-:W-:Y:S02]  /*2290*/  SHF.R.S32.HI R15, RZ, 0x1f, R14 ;  /* 0x0000001fff0f7819 */ /* 0x000fe4000001140e */
[----:B------:R-:W-:Y:S01]  /*22a0*/  ISETP.GE.OR P0, PT, R14, R7, P0 ;  /* 0x000000070e00720c */ /* 0x000fe20000706670 */
[----:B------:R-:W-:Y:S01]  /*22b0*/  IMAD R3, R20, UR4, RZ ;  /* 0x0000000414037c24 */ /* 0x000fe2000f8e02ff */
[----:B------:R-:W-:-:S03]  /*22c0*/  IADD3 R4, P1, R14, R4, RZ ;  /* 0x000000040e047210 */ /* 0x000fc60007f3e0ff */
[----:B------:R-:W-:-:S05]  /*22d0*/  IMAD R3, R2, UR5, R3 ;  /* 0x0000000502037c24 */ /* 0x000fca000f8e0203 */
[----:B------:R-:W-:-:S03]  /*22e0*/  IADD3.X R5, R15, R5, R3, P1, !PT ;  /* 0x000000050f057210 */ /* 0x000fc60000ffe403 */
[----:B------:R-:W-:Y:S05]  /*22f0*/  @P0 BRA `(.L_x_36) ;  /* 0x0000006000b00947 */ /* 0x000fea0003800000 */
[----:B0-----:R-:W0:Y:S01]  /*2300*/  LDC.64 R12, c[0x0][0x5c8] ;  /* 0x00017200ff0c7b82 */ /* 0x001e220000000a00 */
[----:B------:R-:W-:Y:S01]  /*2310*/  IMAD.WIDE R8, R19, 0x40, R156 ;  /* 0x0000004013087825 */ /* 0x000fe200078e029c */
[----:B------:R-:W-:Y:S01]  /*2320*/  ULDC.64 UR4, c[0x0][0x5c0] ;  /* 0x0001700000047ab9 */ /* 0x000fe20000000a00 */
[----:B------:R-:W-:Y:S02]  /*2330*/  BSSY B0, `(.L_x_36) ;  /* 0x0000628000007945 */ /* 0x000fe40003800000 */
[----:B------:R-:W-:Y:S02]  /*2340*/  IMAD.IADD R22, R163, 0x1, -R0 ;  /* 0x00000001a3167824 */ /* 0x000fe400078e0a00 */
[-C--:B0-----:R-:W-:Y:S02]  /*2350*/  IMAD R3, R9, R12.reuse, RZ ;  /* 0x0000000c09037224 */ /* 0x081fe400078e02ff */
[----:B------:R-:W-:-:S04]  /*2360*/  IMAD.WIDE.U32 R4, R8, R12, R4 ;  /* 0x0000000c08047225 */ /* 0x000fc800078e0004 */
[----:B------:R-:W-:Y:S01]  /*2370*/  IMAD R3, R8, R13, R3 ;  /* 0x0000000d08037224 */ /* 0x000fe200078e0203 */
[----:B------:R-:W-:-:S03]  /*2380*/  IADD3 R4, P0, R4, UR4, RZ ;  /* 0x0000000404047c10 */ /* 0x000fc6000ff1e0ff */
[----:B------:R-:W-:Y:S01]  /*2390*/  IMAD.IADD R3, R5, 0x1, R3 ;  /* 0x0000000105037824 */ /* 0x000fe200078e0203 */
[----:B------:R-:W-:-:S04]  /*23a0*/  LEA R6, P1, R12, R4, 0x3 ;  /* 0x000000040c067211 */ /* 0x000fc800078218ff */
[----:B------:R-:W-:Y:S01]  /*23b0*/  IADD3.X R5, R3, UR5, RZ, P0, !PT ;  /* 0x0000000503057c10 */ /* 0x000fe200087fe4ff */
[----:B------:R-:W-:Y:S01]  /*23c0*/  IMAD R3, R158, -0x2, R7 ;  /* 0xfffffffe9e037824 */ /* 0x000fe200078e0207 */
[----:B-----5:R-:W-:Y:S02]  /*23d0*/  ISETP.NE.AND P0, PT, R152, RZ, PT ;  /* 0x000000ff9800720c */ /* 0x020fe40003f05270 */
[----:B------:R-:W-:Y:S01]  /*23e0*/  LEA.HI.X R7, R12, R5, R13, 0x3, P1 ;  /* 0x000000050c077211 */ /* 0x000fe200008f1c0d */
[----:B------:R-:W-:-:S10]  /*23f0*/  IMAD.IADD R0, R3, 0x1, -R14 ;  /* 0x0000000103007824 */ /* 0x000fd400078e0a0e */
[----:B------:R-:W-:Y:S05]  /*2400*/  @!P0 BRA `(.L_x_37) ;  /* 0x0000004800608947 */ /* 0x000fea0003800000 */
[----:B------:R-:W0:Y:S01]  /*2410*/  LDC.64 R166, c[0x0][0x5b0] ;  /* 0x00016c00ffa67b82 */ /* 0x000e220000000a00 */
[----:B------:R-:W-:Y:S01]  /*2420*/  ULDC.64 UR4, c[0x0][0x5b8] ;  /* 0x00016e0000047ab9 */ /* 0x000fe20000000a00 */
[----:B------:R-:W-:Y:S01]  /*2430*/  ISETP.GE.AND P1, PT, R22, 0x1, PT ;  /* 0x000000011600780c */ /* 0x000fe20003f26270 */
[----:B------:R-:W-:Y:S01]  /*2440*/  IMAD.WIDE.U32 R10, R2, UR4, R10 ;  /* 0x00000004020a7c25 */ /* 0x000fe2000f8e000a */
[----:B------:R-:W-:Y:S02]  /*2450*/  BSSY B1, `(.L_x_38) ;  /* 0x000000e000017945 */ /* 0x000fe40003800000 */
[----:B------:R-:W-:Y:S01]  /*2460*/  ISETP.LT.OR P5, PT, R0, 0x1, !P1 ;  /* 0x000000010000780c */ /* 0x000fe20004fa1670 */
[----:B------:R-:W-:Y:S01]  /*2470*/  IMAD R3, R20, UR4, RZ ;  /* 0x0000000414037c24 */ /* 0x000fe2000f8e02ff */
[----:B------:R-:W1:Y:S01]  /*2480*/  LDC.64 R12, c[0x0][0x5a8] ;  /* 0x00016a00ff0c7b82 */ /* 0x000e620000000a00 */
[----:B------:R-:W-:Y:S02]  /*2490*/  IADD3 R14, P0, R14, R10, RZ ;  /* 0x0000000a0e0e7210 */ /* 0x000fe40007f1e0ff */
[----:B------:R-:W-:-:S05]  /*24a0*/  IMAD R3, R2, UR5, R3 ;  /* 0x0000000502037c24 */ /* 0x000fca000f8e0203 */
[----:B------:R-:W-:Y:S01]  /*24b0*/  IADD3.X R15, R15, R11, R3, P0, !PT ;  /* 0x0000000b0f0f7210 */ /* 0x000fe200007fe403 */
[-C--:B0-----:R-:W-:Y:S02]  /*24c0*/  IMAD R10, R9, R166.reuse, RZ ;  /* 0x000000a6090a7224 */ /* 0x081fe400078e02ff */
[----:B------:R-:W-:-:S04]  /*24d0*/  IMAD.WIDE.U32 R2, R8, R166, R14 ;  /* 0x000000a608027225 */ /* 0x000fc800078e000e */
[----:B------:R-:W-:Y:S01]  /*24e0*/  IMAD R21, R8, R167, R10 ;  /* 0x000000a708157224 */ /* 0x000fe200078e020a */
[----:B-1----:R-:W-:-:S04]  /*24f0*/  IADD3 R2, P0, R2, R12, RZ ;  /* 0x0000000c02027210 */ /* 0x002fc80007f1e0ff */
[----:B------:R-:W-:Y:S01]  /*2500*/  IADD3.X R3, R13, R3, R21, P0, !PT ;  /* 0x000000030d037210 */ /* 0x000fe200007fe415 */
[----:B------:R-:W-:Y:S08]  /*2510*/  @P5 BRA `(.L_x_39) ;  /* 0x0000000000045947 */ /* 0x000ff00003800000 */
[----:B------:R0:W5:Y:S02]  /*2520*/  LDG.E.U8 R164, desc[UR36][R2.64] ;  /* 0x0000002402a47981 */ /* 0x000164000c1e1100 */
.L_x_39:
[----:B------:R-:W-:Y:S05]  /*2530*/  BSYNC B1 ;  /* 0x0000000000017941 */ /* 0x000fea0003800000 */
.L_x_38:
[----:B-----5:R-:W-:Y:S01]  /*2540*/  LOP3.LUT R9, R164, 0xffff, RZ, 0xc0, !PT ;  /* 0x0000ffffa4097812 */ /* 0x020fe200078ec0ff */
[C---:B------:R-:W-:Y:S01]  /*2550*/  IMAD.SHL.U32 R10, R166.reuse, 0x8, RZ ;  /* 0x00000008a60a7824 */ /* 0x040fe200078e00ff */
[----:B------:R-:W-:Y:S01]  /*2560*/  SHF.L.U64.HI R11, R166, 0x3, R167 ;  /* 0x00000003a60b7819 */ /* 0x000fe200000102a7 */
[----:B------:R-:W-:Y:S01]  /*2570*/  BSSY B1, `(.L_x_40) ;  /* 0x000000e000017945 */ /* 0x000fe20003800000 */
[----:B------:R-:W-:Y:S02]  /*2580*/  PRMT R19, R9, 0x8880, RZ ;  /* 0x0000888009137816 */ /* 0x000fe400000000ff */
[----:B------:R-:W-:Y:S01]  /*2590*/  ISETP.LT.OR P2, PT, R0, 0x2, !P1 ;  /* 0x000000020000780c */ /* 0x000fe20004f41670 */
[----:B------:R-:W-:Y:S01]  /*25a0*/  IMAD.WIDE.U32 R8, R8, R166, R10 ;  /* 0x000000a608087225 */ /* 0x000fe200078e000a */
[----:B------:R-:W-:-:S03]  /*25b0*/  ISETP.GE.AND P0, PT, R22, 0x9, PT ;  /* 0x000000091600780c */ /* 0x000fc60003f06270 */
[----:B------:R-:W-:Y:S01]  /*25c0*/  IMAD R10, R19, R152, RZ ;  /* 0x00000098130a7224 */ /* 0x000fe200078e02ff */
[----:B------:R-:W-:Y:S01]  /*25d0*/  IADD3 R8, P3, P4, R14, R12, R8 ;  /* 0x0000000c0e087210 */ /* 0x000fe20007c7e008 */
[----:B------:R-:W-:Y:S02]  /*25e0*/  IMAD.IADD R12, R21, 0x1, R9 ;  /* 0x00000001150c7824 */ /* 0x000fe400078e0209 */
[----:B------:R-:W-:-:S05]  /*25f0*/  @!P5 IMAD R11, R24, R153, R10 ;  /* 0x00000099180bd224 */ /* 0x000fca00078e020a */
[----:B------:R1:W-:Y:S01]  /*2600*/  @!P5 STG.E.U8 desc[UR36][R4.64], R11 ;  /* 0x0000000b0400d986 */ /* 0x0003e2000c101124 */
[----:B------:R-:W-:Y:S05]  /*2610*/  @P2 BRA `(.L_x_41) ;  /* 0x00000000000c2947 */ /* 0x000fea0003800000 */
[----:B------:R-:W1:Y:S02]  /*2620*/  LDG.E.U8 R164, desc[UR36][R2.64+0x1] ;  /* 0x0000012402a47981 */ /* 0x000e64000c1e1100 */
[----:B-1----:R-:W-:-:S05]  /*2630*/  PRMT R11, R164, 0x8880, RZ ;  /* 0x00008880a40b7816 */ /* 0x002fca00000000ff */
[----:B------:R-:W-:-:S07]  /*2640*/  IMAD R10, R11, R152, RZ ;  /* 0x000000980b0a7224 */ /* 0x000fce00078e02ff */
.L_x_41:
[----:B------:R-:W-:Y:S05]  /*2650*/  BSYNC B1 ;  /* 0x0000000000017941 */ /* 0x000fea0003800000 */
.L_x_40:
[C---:B------:R-:W-:Y:S01]  /*2660*/  ISETP.LT.OR P5, PT, R0.reuse, 0x1, !P0 ;  /* 0x000000010000780c */ /* 0x040fe200047a1670 */
[----:B------:R-:W-:Y:S01]  /*2670*/  @!P2 IMAD R25, R25, R153, R10 ;  /* 0x000000991919a224 */ /* 0x000fe200078e020a */
[----:B------:R-:W-:Y:S01]  /*2680*/  BSSY B1, `(.L_x_42) ;  /* 0x000000a000017945 */ /* 0x000fe20003800000 */
[----:B------:R-:W-:Y:S02]  /*2690*/  IADD3.X R9, R15, R13, R12, P3, P4 ;  /* 0x0000000d0f097210 */ /* 0x000fe40001fe840c */
[C---:B------:R-:W-:Y:S01]  /*26a0*/  ISETP.LT.OR P3, PT, R0.reuse, 0x2, !P0 ;  /* 0x000000020000780c */ /* 0x040fe20004761670 */
[----:B------:R2:W-:Y:S01]  /*26b0*/  @!P2 STG.E.U8 desc[UR36][R4.64+0x1], R25 ;  /* 0x000001190400a986 */ /* 0x0005e2000c101124 */
[C---:B------:R-:W-:Y:S02]  /*26c0*/  ISETP.LT.OR P4, PT, R0.reuse, 0x9, !P1 ;  /* 0x000000090000780c */ /* 0x040fe40004f81670 */
[----:B------:R-:W-:-:S04]  /*26d0*/  ISETP.LT.OR P2, PT, R0, 0xa, !P1 ;  /* 0x0000000a0000780c */ /* 0x000fc80004f41670 */
[----:B------:R-:W-:Y:S09]  /*26e0*/  @P5 BRA `(.L_x_43) ;  /* 0x00000000000c5947 */ /* 0x000ff20003800000 */
[----:B------:R-:W1:Y:S02]  /*26f0*/  LDG.E.U8 R164, desc[UR36][R8.64] ;  /* 0x0000002408a47981 */ /* 0x000e64000c1e1100 */
[----:B-1----:R-:W-:-:S05]  /*2700*/  PRMT R11, R164, 0x8880, RZ ;  /* 0x00008880a40b7816 */ /* 0x002fca00000000ff */
[----:B------:R-:W-:-:S07]  /*2710*/  IMAD R10, R11, R152, RZ ;  /* 0x000000980b0a7224 */ /* 0x000fce00078e02ff */
.L_x_43:
[----:B------:R-:W-:Y:S05]  /*2720*/  BSYNC B1 ;  /* 0x0000000000017941 */ /* 0x000fea0003800000 */
.L_x_42:
[----:B-1----:R-:W-:Y:S01]  /*2730*/  @!P5 IMAD R11, R26, R153, R10 ;  /* 0x000000991a0bd224 */ /* 0x002fe200078e020a */
[----:B------:R-:W-:Y:S04]  /*2740*/  BSSY B1, `(.L_x_44) ;  /* 0x0000006000017945 */ /* 0x000fe80003800000 */
[----:B------:R1:W-:Y:S01]  /*2750*/  @!P5 STG.E.U8 desc[UR36][R6.64], R11 ;  /* 0x0000000b0600d986 */ /* 0x0003e2000c101124 */
[----:B------:R-:W-:Y:S05]  /*2760*/  @P3 BRA `(.L_x_45) ;  /* 0x00000000000c3947 */ /* 0x000fea0003800000 */
[----:B------:R-:W1:Y:S02]  /*2770*/  LDG.E.U8 R164, desc[UR36][R8.64+0x1] ;  /* 0x0000012408a47981 */ /* 0x000e64000c1e1100 */
[----:B-1----:R-:W-:-:S05]  /*2780*/  PRMT R11, R164, 0x8880, RZ ;  /* 0x00008880a40b7816 */ /* 0x002fca00000000ff */
[----:B------:R-:W-:-:S07]  /*2790*/  IMAD R10, R11, R152, RZ ;  /* 0x000000980b0a7224 */ /* 0x000fce00078e02ff */
.L_x_45:
[----:B------:R-:W-:Y:S05]  /*27a0*/  BSYNC B1 ;  /* 0x0000000000017941 */ /* 0x000fea0003800000 */
.L_x_44:
[----:B------:R-:W-:Y:S01]  /*27b0*/  @!P3 IMAD R27, R27, R153, R10 ;  /* 0x000000991b1bb224 */ /* 0x000fe200078e020a */
[----:B------:R-:W-:Y:S04]  /*27c0*/  BSSY B1, `(.L_x_46) ;  /* 0x0000006000017945 */ /* 0x000fe80003800000 */
[----:B------:R3:W-:Y:S01]  /*27d0*/  @!P3 STG.E.U8 desc[UR36][R6.64+0x1], R27 ;  /* 0x0000011b0600b986 */ /* 0x0007e2000c101124 */
[----:B------:R-:W-:Y:S05]  /*27e0*/  @P4 BRA `(.L_x_47) ;  /* 0x00000000000c4947 */ /* 0x000fea0003800000 */
[----:B------:R-:W1:Y:S02]  /*27f0*/  LDG.E.U8 R164, desc[UR36][R2.64+0x8] ;  /* 0x0000082402a47981 */ /* 0x000e64000c1e1100 */
[----:B-1----:R-:W-:-:S05]  /*2800*/  PRMT R11, R164, 0x8880, RZ ;  /* 0x00008880a40b7816 */ /* 0x002fca00000000ff */
[----:B------:R-:W-:-:S07]  /*2810*/  IMAD R10, R11, R152, RZ ;  /* 0x000000980b0a7224 */ /* 0x000fce00078e02ff */
.L_x_47:
[----:B------:R-:W-:Y:S05]  /*2820*/  BSYNC B1 ;  /* 0x0000000000017941 */ /* 0x000fea0003800000 */
.L_x_46:
[----:B-1----:R-:W-:Y:S01]  /*2830*/  @!P4 IMAD R11, R28, R153, R10 ;  /* 0x000000991c0bc224 */ /* 0x002fe200078e020a */
[----:B------:R-:W-:Y:S04]  /*2840*/  BSSY B1, `(.L_x_48) ;  /* 0x0000006000017945 */ /* 0x000fe80003800000 */
[----:B------:R1:W-:Y:S01]  /*2850*/  @!P4 STG.E.U8 desc[UR36][R4.64+0x8], R11 ;  /* 0x0000080b0400c986 */ /* 0x0003e2000c101124 */
[----:B------:R-:W-:Y:S05]  /*2860*/  @P2 BRA `(.L_x_49) ;  /* 0x00000000000c2947 */ /* 0x000fea0003800000 */
[----:B------:R-:W1:Y:S02]  /*2870*/  LDG.E.U8 R164, desc[UR36][R2.64+0x9] ;  /* 0x0000092402a47981 */ /* 0x000e64000c1e1100 */
[----:B-1----:R-:W-:-:S05]  /*2880*/  PRMT R11, R164, 0x8880, RZ ;  /* 0x00008880a40b7816 */ /* 0x002fca00000000ff */
[----:B------:R-:W-:-:S07]  /*2890*/  IMAD R10, R11, R152, RZ ;  /* 0x000000980b0a7224 */ /* 0x000fce00078e02ff */
.L_x_49:
[----:B------:R-:W-:Y:S05]  /*28a0*/  BSYNC B1 ;  /* 0x0000000000017941 */ /* 0x000fea0003800000 */
.L_x_48:
[C---:B------:R-:W-:Y:S01]  /*28b0*/  ISETP.LT.OR P4, PT, R0.reuse, 0x9, !P0 ;  /* 0x000000090000780c */ /* 0x040fe20004781670 */
[----:B------:R-:W-:Y:S01]  /*28c0*/  @!P2 IMAD R29, R29, R153, R10 ;  /* 0x000000991d1da224 */ /* 0x000fe200078e020a */
[----:B------:R-:W-:Y:S01]  /*28d0*/  BSSY B1, `(.L_x_50) ;  /* 0x0000009000017945 */ /* 0x000fe20003800000 */
[C---:B------:R-:W-:Y:S02]  /*28e0*/  ISETP.LT.OR P3, PT, R0.reuse, 0xa, !P0 ;  /* 0x0000000a0000780c */ /* 0x040fe40004761670 */
[C---:B------:R-:W-:Y:S01]  /*28f0*/  ISETP.LT.OR P5, PT, R0.reuse, 0x11, !P1 ;  /* 0x000000110000780c */ /* 0x040fe20004fa1670 */
[----:B------:R4:W-:Y:S01]  /*2900*/  @!P2 STG.E.U8 desc[UR36][R4.64+0x9], R29 ;  /* 0x0000091d0400a986 */ /* 0x0009e2000c101124 */
[----:B------:R-:W-:-:S06]  /*2910*/  ISETP.LT.OR P2, PT, R0, 0x12, !P1 ;  /* 0x000000120000780c */ /* 0x000fcc0004f41670 */
[----:B------:R-:W-:Y:S07]  /*2920*/  @P4 BRA `(.L_x_51) ;  /* 0x00000000000c4947 */ /* 0x000fee0003800000 */
[----:B------:R-:W1:Y:S02]  /*2930*/  LDG.E.U8 R164, desc[UR36][R8.64+0x8] ;  /* 0x0000082408a47981 */ /* 0x000e64000c1e1100 */
[----:B-1----:R-:W-:-:S05]  /*2940*/  PRMT R11, R164, 0x8880, RZ ;  /* 0x00008880a40b7816 */ /* 0x002fca00000000ff */
[----:B------:R-:W-:-:S07]  /*2950*/  IMAD R10, R11, R152, RZ ;  /* 0x000000980b0a7224 */ /* 0x000fce00078e02ff */
.L_x_51:
[----:B------:R-:W-:Y:S05]  /*2960*/  BSYNC B1 ;  /* 0x0000000000017941 */ /* 0x000fea0003800000 */
.L_x_50:
[----:B-1----:R-:W-:Y:S01]  /*2970*/  @!P4 IMAD R11, R30, R153, R10 ;  /* 0x000000991e0bc224 */ /* 0x002fe200078e020a */
[----:B------:R-:W-:Y:S04]  /*2980*/  BSSY B1, `(.L_x_52) ;  /* 0x0000006000017945 */ /* 0x000fe80003800000 */
[----:B------:R1:W-:Y:S01]  /*2990*/  @!P4 STG.E.U8 desc[UR36][R6.64+0x8], R11 ;  /* 0x0000080b0600c986 */ /* 0x0003e2000c101124 */
[----:B------:R-:W-:Y:S05]  /*29a0*/  @P3 BRA `(.L_x_53) ;  /* 0x00000000000c3947 */ /* 0x000fea0003800000 */
[----:B------:R-:W1:Y:S02]  /*29b0*/  LDG.E.U8 R164, desc[UR36][R8.64+0x9] ;  /* 0x0000092408a47981 */ /* 0x000e64000c1e1100 */
[----:B-1----:R-:W-:-:S05]  /*29c0*/  PRMT R11, R164, 0x8880, RZ ;  /* 0x00008880a40b7816 */ /* 0x002fca00000000ff */
[----:B------:R-:W-:-:S07]  /*29d0*/  IMAD R10, R11, R152, RZ ;  /* 0x000000980b0a7224 */ /* 0x000fce00078e02ff */
.L_x_53:
[----:B------:R-:W-:Y:S05]  /*29e0*/  BSYNC B1 ;  /* 0x0000000000017941 */ /* 0x000fea0003800000 */
.L_x_52:
[----:B------:R-:W-:Y:S01]  /*29f0*/  @!P3 IMAD R31, R31, R153, R10 ;  /* 0x000000991f1fb224 */ /* 0x000fe200078e020a */
[----:B------:R-:W-:Y:S04]  /*2a00*/  BSSY B1, `(.L_x_54) ;  /* 0x0000006000017945 */ /* 0x000fe80003800000 */
[----:B------:R0:W-:Y:S01]  /*2a10*/  @!P3 STG.E.U8 desc[UR36][R6.64+0x9], R31 ;  /* 0x0000091f0600b986 */ /* 0x0001e2000c101124 */
[----:B------:R-:W-:Y:S05]  /*2a20*/  @P5 BRA `(.L_x_55) ;  /* 0x00000000000c5947 */ /* 0x000fea0003800000 */
[----:B------:R-:W1:Y:S02]  /*2a30*/  LDG.E.U8 R164, desc[UR36][R2.64+0x10] ;  /* 0x0000102402a47981 */ /* 0x000e64000c1e1100 */
[----:B-1----:R-:W-:-:S05]  /*2a40*/  PRMT R11, R164, 0x8880, RZ ;  /* 0x00008880a40b7816 */ /* 0x002fca00000000ff */
[----:B------:R-:W-:-:S07]  /*2a50*/  IMAD R10, R11, R152, RZ ;  /* 0x000000980b0a7224 */ /* 0x000fce00078e02ff */
.L_x_55:
[----:B------:R-:W-:Y:S05]  /*2a60*/  BSYNC B1 ;  /* 0x0000000000017941 */ /* 0x000fea0003800000 */
.L_x_54:
[----:B-1----:R-:W-:Y:S01]  /*2a70*/  @!P5 IMAD R11, R32, R153, R10 ;  /* 0x00000099200bd224 */ /* 0x002fe200078e020a */
[----:B------:R-:W-:Y:S04]  /*2a80*/  BSSY B1, `(.L_x_56) ;  /* 0x0000006000017945 */ /* 0x000fe80003800000 */
[----:B------:R1:W-:Y:S01]  /*2a90*/  @!P5 STG.E.U8 desc[UR36][R4.64+0x10], R11 ;  /* 0x0000100b0400d986 */ /* 0x0003e2000c101124 */
[----:B------:R-:W-:Y:S05]  /*2aa0*/  @P2 BRA `(.L_x_57) ;  /* 0x00000000000c2947 */ /* 0x000fea0003800000 */
[----:B------:R-:W1:Y:S02]  /*2ab0*/  LDG.E.U8 R164, desc[UR36][R2.64+0x11] ;  /* 0x0000112402a47981 */ /* 0x000e64000c1e1100 */
[----:B-1----:R-:W-:-:S05]  /*2ac0*/  PRMT R11, R164, 0x8880, RZ ;  /* 0x00008880a40b7816 */ /* 0x002fca00000000ff */
[----:B------:R-:W-:-:S07]  /*2ad0*/  IMAD R10, R11, R152, RZ ;  /* 0x000000980b0a7224 */ /* 0x000fce00078e02ff */
.L_x_57:
[----:B------:R-:W-:Y:S05]  /*2ae0*/  BSYNC B1 ;  /* 0x0000000000017941 */ /* 0x000fea0003800000 */
.L_x_56:
        /* <DEDUP_REMOVED lines=11> */
.L_x_59:
[----:B------:R-:W-:Y:S05]  /*2ba0*/  BSYNC B1 ;  /* 0x0000000000017941 */ /* 0x000fea0003800000 */
.L_x_58:
[----:B-1----:R-:W-:Y:S01]  /*2bb0*/  @!P4 IMAD R11, R34, R153, R10 ;  /* 0x00000099220bc224 */ /* 0x002fe200078e020a */
[----:B------:R-:W-:Y:S04]  /*2bc0*/  BSSY B1, `(.L_x_60) ;  /* 0x0000006000017945 */ /* 0x000fe80003800000 */
[----:B------:R1:W-:Y:S01]  /*2bd0*/  @!P4 STG.E.U8 desc[UR36][R6.64+0x10], R11 ;  /* 0x0000100b0600c986 */ /* 0x0003e2000c101124 */
[----:B------:R-:W-:Y:S05]  /*2be0*/  @P3 BRA `(.L_x_61) ;  /* 0x00000000000c3947 */ /* 0x000fea0003800000 */
[----:B------:R-:W1:Y:S02]  /*2bf0*/  LDG.E.U8 R164, desc[UR36][R8.64+0x11] ;  /* 0x0000112408a47981 */ /* 0x000e64000c1e1100 */
[----:B-1----:R-:W-:-:S05]  /*2c00*/  PRMT R11, R164, 0x8880, RZ ;  /* 0x00008880a40b7816 */ /* 0x002fca00000000ff */
[----:B------:R-:W-:-:S07]  /*2c10*/  IMAD R10, R11, R152, RZ ;  /* 0x000000980b0a7224 */ /* 0x000fce00078e02ff */
.L_x_61:
[----:B------:R-:W-:Y:S05]  /*2c20*/  BSYNC B1 ;  /* 0x0000000000017941 */ /* 0x000fea0003800000 */
.L_x_60:
[----:B------:R-:W-:Y:S01]  /*2c30*/  @!P3 IMAD R35, R35, R153, R10 ;  /* 0x000000992323b224 */ /* 0x000fe200078e020a */
[----:B------:R-:W-:Y:S04]  /*2c40*/  BSSY B1, `(.L_x_62) ;  /* 0x0000006000017945 */ /* 0x000fe80003800000 */
[----:B------:R0:W-:Y:S01]  /*2c50*/  @!P3 STG.E.U8 desc[UR36][R6.64+0x11], R35 ;  /* 0x000011230600b986 */ /* 0x0001e2000c101124 */
[----:B------:R-:W-:Y:S05]  /*2c60*/  @P5 BRA `(.L_x_63) ;  /* 0x00000000000c5947 */ /* 0x000fea0003800000 */
[----:B------:R-:W1:Y:S02]  /*2c70*/  LDG.E.U8 R164, desc[UR36][R2.64+0x18] ;  /* 0x0000182402a47981 */ /* 0x000e64000c1e1100 */
[----:B-1----:R-:W-:-:S05]  /*2c80*/  PRMT R11, R164, 0x8880, RZ ;  /* 0x00008880a40b7816 */ /* 0x002fca00000000ff */
[----:B------:R-:W-:-:S07]  /*2c90*/  IMAD R10, R11, R152, RZ ;  /* 0x000000980b0a7224 */ /* 0x000fce00078e02ff */
.L_x_63:
[----:B------:R-:W-:Y:S05]  /*2ca0*/  BSYNC B1 ;  /* 0x0000000000017941 */ /* 0x000fea0003800000 */
.L_x_62:
[----:B-1----:R-:W-:Y:S01]  /*2cb0*/  @!P5 IMAD R11, R36, R153, R10 ;  /* 0x00000099240bd224 */ /* 0x002fe200078e020a */
[----:B------:R-:W-:Y:S04]  /*2cc0*/  BSSY B1, `(.L_x_64) ;  /* 0x0000006000017945 */ /* 0x000fe80003800000 */
[----:B------:R1:W-:Y:S01]  /*2cd0*/  @!P5 STG.E.U8 desc[UR36][R4.64+0x18], R11 ;  /* 0x0000180b0400d986 */ /* 0x0003e2000c101124 */
[----:B------:R-:W-:Y:S05]  /*2ce0*/  @P2 BRA `(.L_x_65) ;  /* 0x00000000000c2947 */ /* 0x000fea0003800000 */
[----:B------:R-:W1:Y:S02]  /*2cf0*/  LDG.E.U8 R164, desc[UR36][R2.64+0x19] ;  /* 0x0000192402a47981 */ /* 0x000e64000c1e1100 */
[----:B-1----:R-:W-:-:S05]  /*2d00*/  PRMT R11, R164, 0x8880, RZ ;  /* 0x00008880a40b7816 */ /* 0x002fca00000000ff */
[----:B------:R-:W-:-:S07]  /*2d10*/  IMAD R10, R11, R152, RZ ;  /* 0x000000980b0a7224 */ /* 0x000fce00078e02ff */
.L_x_65:
[----:B------:R-:W-:Y:S05]  /*2d20*/  BSYNC B1 ;  /* 0x0000000000017941 */ /* 0x000fea0003800000 */
.L_x_64:
        /* <DEDUP_REMOVED lines=11> */
.L_x_67:
[----:B------:R-:W-:Y:S05]  /*2de0*/  BSYNC B1 ;  /* 0x0000000000017941 */ /* 0x000fea0003800000 */
.L_x_66:
[----:B-1----:R-:W-:Y:S01]  /*2df0*/  @!P4 IMAD R11, R38, R153, R10 ;  /* 0x00000099260bc224 */ /* 0x002fe200078e020a */
[----:B------:R-:W-:Y:S04]  /*2e00*/  BSSY B1, `(.L_x_68) ;  /* 0x0000006000017945 */ /* 0x000fe80003800000 */
[----:B------:R1:W-:Y:S01]  /*2e10*/  @!P4 STG.E.U8 desc[UR36][R6.64+0x18], R11 ;  /* 0x0000180b0600c986 */ /* 0x0003e2000c101124 */
[----:B------:R-:W-:Y:S05]  /*2e20*/  @P3 BRA `(.L_x_69) ;  /* 0x00000000000c3947 */ /* 0x000fea0003800000 */
[----:B------:R-:W1:Y:S02]  /*2e30*/  LDG.E.U8 R164, desc[UR36][R8.64+0x19] ;  /* 0x0000192408a47981 */ /* 0x000e64000c1e1100 */
[----:B-1----:R-:W-:-:S05]  /*2e40*/  PRMT R11, R164, 0x8880, RZ ;  /* 0x00008880a40b7816 */ /* 0x002fca00000000ff */
[----:B------:R-:W-:-:S07]  /*2e50*/  IMAD R10, R11, R152, RZ ;  /* 0x000000980b0a7224 */ /* 0x000fce00078e02ff */
.L_x_69:
[----:B------:R-:W-:Y:S05]  /*2e60*/  BSYNC B1 ;  /* 0x0000000000017941 */ /* 0x000fea0003800000 */
.L_x_68:
[----:B------:R-:W-:Y:S01]  /*2e70*/  @!P3 IMAD R39, R39, R153, R10 ;  /* 0x000000992727b224 */ /* 0x000fe200078e020a */
[----:B------:R-:W-:Y:S04]  /*2e80*/  BSSY B1, `(.L_x_70) ;  /* 0x0000006000017945 */ /* 0x000fe80003800000 */
[----:B------:R0:W-:Y:S01]  /*2e90*/  @!P3 STG.E.U8 desc[UR36][R6.64+0x19], R39 ;  /* 0x000019270600b986 */ /* 0x0001e2000c101124 */
[----:B------:R-:W-:Y:S05]  /*2ea0*/  @P5 BRA `(.L_x_71) ;  /* 0x00000000000c5947 */ /* 0x000fea0003800000 */
[----:B------:R-:W1:Y:S02]  /*2eb0*/  LDG.E.U8 R164, desc[UR36][R2.64+0x20] ;  /* 0x0000202402a47981 */ /* 0x000e64000c1e1100 */
[----:B-1----:R-:W-:-:S05]  /*2ec0*/  PRMT R11, R164, 0x8880, RZ ;  /* 0x00008880a40b7816 */ /* 0x002fca00000000ff */
[----:B------:R-:W-:-:S07]  /*2ed0*/  IMAD R10, R11, R152, RZ ;  /* 0x000000980b0a7224 */ /* 0x000fce00078e02ff */
.L_x_71:
[----:B------:R-:W-:Y:S05]  /*2ee0*/  BSYNC B1 ;  /* 0x0000000000017941 */ /* 0x000fea0003800000 */
.L_x_70:
[----:B-1----:R-:W-:Y:S01]  /*2ef0*/  @!P5 IMAD R11, R40, R153, R10 ;  /* 0x00000099280bd224 */ /* 0x002fe200078e020a */
[----:B------:R-:W-:Y:S04]  /*2f00*/  BSSY B1, `(.L_x_72) ;  /* 0x0000006000017945 */ /* 0x000fe80003800000 */
[----:B------:R1:W-:Y:S01]  /*2f10*/  @!P5 STG.E.U8 desc[UR36][R4.64+0x20], R11 ;  /* 0x0000200b0400d986 */ /* 0x0003e2000c101124 */
[----:B------:R-:W-:Y:S05]  /*2f20*/  @P2 BRA `(.L_x_73) ;  /* 0x00000000000c2947 */ /* 0x000fea0003800000 */
[----:B------:R-:W1:Y:S02]  /*2f30*/  LDG.E.U8 R164, desc[UR36][R2.64+0x21] ;  /* 0x0000212402a47981 */ /* 0x000e64000c1e1100 */
[----:B-1----:R-:W-:-:S05]  /*2f40*/  PRMT R11, R164, 0x8880, RZ ;  /* 0x00008880a40b7816 */ /* 0x002fca00000000ff */
[----:B------:R-:W-:-:S07]  /*2f50*/  IMAD R10, R11, R152, RZ ;  /* 0x000000980b0a7224 */ /* 0x000fce00078e02ff */
.L_x_73:
[----:B------:R-:W-:Y:S05]  /*2f60*/  BSYNC B1 ;  /* 0x0000000000017941 */ /* 0x000fea0003800000 */
.L_x_72:
        /* <DEDUP_REMOVED lines=11> */
.L_x_75:
[----:B------:R-:W-:Y:S05]  /*3020*/  BSYNC B1 ;  /* 0x0000000000017941 */ /* 0x000fea0003800000 */
.L_x_74:
[----:B-1----:R-:W-:Y:S01]  /*3030*/  @!P4 IMAD R11, R42, R153, R10 ;  /* 0x000000992a0bc224 */ /* 0x002fe200078e020a */
[----:B------:R-:W-:Y:S04]  /*3040*/  BSSY B1, `(.L_x_76) ;  /* 0x0000006000017945 */ /* 0x000fe80003800000 */
[----:B------:R1:W-:Y:S01]  /*3050*/  @!P4 STG.E.U8 desc[UR36][R6.64+0x20], R11 ;  /* 0x0000200b0600c986 */ /* 0x0003e2000c101124 */
[----:B------:R-:W-:Y:S05]  /*3060*/  @P3 BRA `(.L_x_77) ;  /* 0x00000000000c3947 */ /* 0x000fea0003800000 */
[----:B------:R-:W1:Y:S02]  /*3070*/  LDG.E.U8 R164, desc[UR36][R8.64+0x21] ;  /* 0x0000212408a47981 */ /* 0x000e64000c1e1100 */
[----:B-1----:R-:W-:-:S05]  /*3080*/  PRMT R11, R164, 0x8880, RZ ;  /* 0x00008880a40b7816 */ /* 0x002fca00000000ff */
[----:B------:R-:W-:-:S07]  /*3090*/  IMAD R10, R11, R152, RZ ;  /* 0x000000980b0a7224 */ /* 0x000fce00078e02ff */
.L_x_77:
[----:B------:R-:W-:Y:S05]  /*30a0*/  BSYNC B1 ;  /* 0x0000000000017941 */ /* 0x000fea0003800000 */
.L_x_76:
[----:B------:R-:W-:Y:S01]  /*30b0*/  @!P3 IMAD R43, R43, R153, R10 ;  /* 0x000000992b2bb224 */ /* 0x000fe200078e020a */
[----:B------:R-:W-:Y:S04]  /*30c0*/  BSSY B1, `(.L_x_78) ;  /* 0x0000006000017945 */ /* 0x000fe80003800000 */
[----:B------:R0:W-:Y:S01]  /*30d0*/  @!P3 STG.E.U8 desc[UR36][R6.64+0x21], R43 ;  /* 0x0000212b0600b986 */ /* 0x0001e2000c101124 */
[----:B------:R-:W-:Y:S05]  /*30e0*/  @P5 BRA `(.L_x_79) ;  /* 0x00000000000c5947 */ /* 0x000fea0003800000 */
[----:B------:R-:W1:Y:S02]  /*30f0*/  LDG.E.U8 R164, desc[UR36][R2.64+0x28] ;  /* 0x0000282402a47981 */ /* 0x000e64000c1e1100 */
[----:B-1----:R-:W-:-:S05]  /*3100*/  PRMT R11, R164, 0x8880, RZ ;  /* 0x00008880a40b7816 */ /* 0x002fca00000000ff */
[----:B------:R-:W-:-:S07]  /*3110*/  IMAD R10, R11, R152, RZ ;  /* 0x000000980b0a7224 */ /* 0x000fce00078e02ff */
.L_x_79:
[----:B------:R-:W-:Y:S05]  /*3120*/  BSYNC B1 ;  /* 0x0000000000017941 */ /* 0x000fea0003800000 */
.L_x_78:
[----:B-1----:R-:W-:Y:S01]  /*3130*/  @!P5 IMAD R11, R44, R153, R10 ;  /* 0x000000992c0bd224 */ /* 0x002fe200078e020a */
[----:B------:R-:W-:Y:S04]  /*3140*/  BSSY B1, `(.L_x_80) ;  /* 0x0000006000017945 */ /* 0x000fe80003800000 */
[----:B------:R1:W-:Y:S01]  /*3150*/  @!P5 STG.E.U8 desc[UR36][R4.64+0x28], R11 ;  /* 0x0000280b0400d986 */ /* 0x0003e2000c101124 */
[----:B------:R-:W-:Y:S05]  /*3160*/  @P2 BRA `(.L_x_81) ;  /* 0x00000000000c2947 */ /* 0x000fea0003800000 */
[----:B------:R-:W1:Y:S02]  /*3170*/  LDG.E.U8 R164, desc[UR36][R2.64+0x29] ;  /* 0x0000292402a47981 */ /* 0x000e64000c1e1100 */
[----:B-1----:R-:W-:-:S05]  /*3180*/  PRMT R11, R164, 0x8880, RZ ;  /* 0x00008880a40b7816 */ /* 0x002fca00000000ff */
[----:B------:R-:W-:-:S07]  /*3190*/  IMAD R10, R11, R152, RZ ;  /* 0x000000980b0a7224 */ /* 0x000fce00078e02ff */
.L_x_81:
[----:B------:R-:W-:Y:S05]  /*31a0*/  BSYNC B1 ;  /* 0x0000000000017941 */ /* 0x000fea0003800000 */
.L_x_80:
        /* <DEDUP_REMOVED lines=11> */
.L_x_83:
[----:B------:R-:W-:Y:S05]  /*3260*/  BSYNC B1 ;  /* 0x0000000000017941 */ /* 0x000fea0003800000 */
.L_x_82:
[----:B-1----:R-:W-:Y:S01]  /*3270*/  @!P4 IMAD R11, R46, R153, R10 ;  /* 0x000000992e0bc224 */ /* 0x002fe200078e020a */
[----:B------:R-:W-:Y:S04]  /*3280*/  BSSY B1, `(.L_x_84) ;  /* 0x0000006000017945 */ /* 0x000fe80003800000 */
[----:B------:R1:W-:Y:S01]  /*3290*/  @!P4 STG.E.U8 desc[UR36][R6.64+0x28], R11 ;  /* 0x0000280b0600c986 */ /* 0x0003e2000c101124 */
[----:B------:R-:W-:Y:S05]  /*32a0*/  @P3 BRA `(.L_x_85) ;  /* 0x00000000000c3947 */ /* 0x000fea0003800000 */
[----:B------:R-:W1:Y:S02]  /*32b0*/  LDG.E.U8 R164, desc[UR36][R8.64+0x29] ;  /* 0x0000292408a47981 */ /* 0x000e64000c1e1100 */
[----:B-1----:R-:W-:-:S05]  /*32c0*/  PRMT R11, R164, 0x8880, RZ ;  /* 0x00008880a40b7816 */ /* 0x002fca00000000ff */
[----:B------:R-:W-:-:S07]  /*32d0*/  IMAD R10, R11, R152, RZ ;  /* 0x000000980b0a7224 */ /* 0x000fce00078e02ff */
.L_x_85:
[----:B------:R-:W-:Y:S05]  /*32e0*/  BSYNC B1 ;  /* 0x0000000000017941 */ /* 0x000fea0003800000 */
.L_x_84:
[----:B------:R-:W-:Y:S01]  /*32f0*/  @!P3 IMAD R47, R47, R153, R10 ;  /* 0x000000992f2fb224 */ /* 0x000fe200078e020a */
[----:B------:R-:W-:Y:S04]  /*3300*/  BSSY B1, `(.L_x_86) ;  /* 0x0000006000017945 */ /* 0x000fe80003800000 */
[----:B------:R0:W-:Y:S01]  /*3310*/  @!P3 STG.E.U8 desc[UR36][R6.64+0x29], R47 ;  /* 0x0000292f0600b986 */ /* 0x0001e2000c101124 */
[----:B------:R-:W-:Y:S05]  /*3320*/  @P5 BRA `(.L_x_87) ;  /* 0x00000000000c5947 */ /* 0x000fea0003800000 */
[----:B------:R-:W1:Y:S02]  /*3330*/  LDG.E.U8 R164, desc[UR36][R2.64+0x30] ;  /* 0x0000302402a47981 */ /* 0x000e64000c1e1100 */
[----:B-1----:R-:W-:-:S05]  /*3340*/  PRMT R11, R164, 0x8880, RZ ;  /* 0x00008880a40b7816 */ /* 0x002fca00000000ff */
[----:B------:R-:W-:-:S07]  /*3350*/  IMAD R10, R11, R152, RZ ;  /* 0x000000980b0a7224 */ /* 0x000fce00078e02ff */
.L_x_87:
[----:B------:R-:W-:Y:S05]  /*3360*/  BSYNC B1 ;  /* 0x0000000000017941 */ /* 0x000fea0003800000 */
.L_x_86:
[----:B-1----:R-:W-:Y:S01]  /*3370*/  @!P5 IMAD R11, R48, R153, R10 ;  /* 0x00000099300bd224 */ /* 0x002fe200078e020a */
[----:B------:R-:W-:Y:S04]  /*3380*/  BSSY B1, `(.L_x_88) ;  /* 0x0000006000017945 */ /* 0x000fe80003800000 */
[----:B------:R1:W-:Y:S01]  /*3390*/  @!P5 STG.E.U8 desc[UR36][R4.64+0x30], R11 ;  /* 0x0000300b0400d986 */ /* 0x0003e2000c101124 */
[----:B------:R-:W-:Y:S05]  /*33a0*/  @P2 BRA `(.L_x_89) ;  /* 0x00000000000c2947 */ /* 0x000fea0003800000 */
[----:B------:R-:W1:Y:S02]  /*33b0*/  LDG.E.U8 R164, desc[UR36][R2.64+0x31] ;  /* 0x0000312402a47981 */ /* 0x000e64000c1e1100 */
[----:B-1----:R-:W-:-:S05]  /*33c0*/  PRMT R11, R164, 0x8880, RZ ;  /* 0x00008880a40b7816 */ /* 0x002fca00000000ff */
[----:B------:R-:W-:-:S07]  /*33d0*/  IMAD R10, R11, R152, RZ ;  /* 0x000000980b0a7224 */ /* 0x000fce00078e02ff */
.L_x_89:
[----:B------:R-:W-:Y:S05]  /*33e0*/  BSYNC B1 ;  /* 0x0000000000017941 */ /* 0x000fea0003800000 */
.L_x_88:
        /* <DEDUP_REMOVED lines=11> */
.L_x_91:
[----:B------:R-:W-:Y:S05]  /*34a0*/  BSYNC B1 ;  /* 0x0000000000017941 */ /* 0x000fea0003800000 */
.L_x_90:
[----:B-1----:R-:W-:Y:S01]  /*34b0*/  @!P4 IMAD R11, R50, R153, R10 ;  /* 0x00000099320bc224 */ /* 0x002fe200078e020a */
[----:B------:R-:W-:Y:S04]  /*34c0*/  BSSY B1, `(.L_x_92) ;  /* 0x0000006000017945 */ /* 0x000fe80003800000 */
[----:B------:R1:W-:Y:S01]  /*34d0*/  @!P4 STG.E.U8 desc[UR36][R6.64+0x30], R11 ;  /* 0x0000300b0600c986 */ /* 0x0003e2000c101124 */
[----:B------:R-:W-:Y:S05]  /*34e0*/  @P3 BRA `(.L_x_93) ;  /* 0x00000000000c3947 */ /* 0x000fea0003800000 */
[----:B------:R-:W1:Y:S02]  /*34f0*/  LDG.E.U8 R164, desc[UR36][R8.64+0x31] ;  /* 0x0000312408a47981 */ /* 0x000e64000c1e1100 */
[----:B-1----:R-:W-:-:S05]  /*3500*/  PRMT R11, R164, 0x8880, RZ ;  /* 0x00008880a40b7816 */ /* 0x002fca00000000ff */
[----:B------:R-:W-:-:S07]  /*3510*/  IMAD R10, R11, R152, RZ ;  /* 0x000000980b0a7224 */ /* 0x000fce00078e02ff */
.L_x_93:
[----:B------:R-:W-:Y:S05]  /*3520*/  BSYNC B1 ;  /* 0x0000000000017941 */ /* 0x000fea0003800000 */
.L_x_92:
[----:B------:R-:W-:Y:S01]  /*3530*/  @!P3 IMAD R51, R51, R153, R10 ;  /* 0x000000993333b224 */ /* 0x000fe200078e020a */
[----:B------:R-:W-:Y:S04]  /*3540*/  BSSY B1, `(.L_x_94) ;  /* 0x0000006000017945 */ /* 0x000fe80003800000 */
[----:B------:R0:W-:Y:S01]  /*3550*/  @!P3 STG.E.U8 desc[UR36][R6.64+0x31], R51 ;  /* 0x000031330600b986 */ /* 0x0001e2000c101124 */
[----:B------:R-:W-:Y:S05]  /*3560*/  @P5 BRA `(.L_x_95) ;  /* 0x00000000000c5947 */ /* 0x000fea0003800000 */
[----:B------:R-:W1:Y:S02]  /*3570*/  LDG.E.U8 R164, desc[UR36][R2.64+0x38] ;  /* 0x0000382402a47981 */ /* 0x000e64000c1e1100 */
[----:B-1----:R-:W-:-:S05]  /*3580*/  PRMT R11, R164, 0x8880, RZ ;  /* 0x00008880a40b7816 */ /* 0x002fca00000000ff */
[----:B------:R-:W-:-:S07]  /*3590*/  IMAD R10, R11, R152, RZ ;  /* 0x000000980b0a7224 */ /* 0x000fce00078e02ff */
.L_x_95:
[----:B------:R-:W-:Y:S05]  /*35a0*/  BSYNC B1 ;  /* 0x0000000000017941 */ /* 0x000fea0003800000 */
.L_x_94:
[----:B-1----:R-:W-:Y:S01]  /*35b0*/  @!P5 IMAD R11, R52, R153, R10 ;  /* 0x00000099340bd224 */ /* 0x002fe200078e020a */
[----:B------:R-:W-:Y:S04]  /*35c0*/  BSSY B1, `(.L_x_96) ;  /* 0x0000006000017945 */ /* 0x000fe80003800000 */
[----:B------:R1:W-:Y:S01]  /*35d0*/  @!P5 STG.E.U8 desc[UR36][R4.64+0x38], R11 ;  /* 0x0000380b0400d986 */ /* 0x0003e2000c101124 */
[----:B------:R-:W-:Y:S05]  /*35e0*/  @P2 BRA `(.L_x_97) ;  /* 0x00000000000c2947 */ /* 0x000fea0003800000 */
[----:B------:R-:W1:Y:S02]  /*35f0*/  LDG.E.U8 R164, desc[UR36][R2.64+0x39] ;  /* 0x0000392402a47981 */ /* 0x000e64000c1e1100 */
[----:B-1----:R-:W-:-:S05]  /*3600*/  PRMT R11, R164, 0x8880, RZ ;  /* 0x00008880a40b7816 */ /* 0x002fca00000000ff */
[----:B------:R-:W-:-:S07]  /*3610*/  IMAD R10, R11, R152, RZ ;  /* 0x000000980b0a7224 */ /* 0x000fce00078e02ff */
.L_x_97:
[----:B------:R-:W-:Y:S05]  /*3620*/  BSYNC B1 ;  /* 0x0000000000017941 */ /* 0x000fea0003800000 */
.L_x_96:
        /* <DEDUP_REMOVED lines=11> */
.L_x_99:
[----:B------:R-:W-:Y:S05]  /*36e0*/  BSYNC B1 ;  /* 0x0000000000017941 */ /* 0x000fea0003800000 */
.L_x_98:
[----:B-1----:R-:W-:Y:S01]  /*36f0*/  @!P4 IMAD R11, R54, R153, R10 ;  /* 0x00000099360bc224 */ /* 0x002fe200078e020a */
[----:B------:R-:W-:Y:S04]  /*3700*/  BSSY B1, `(.L_x_100) ;  /* 0x0000006000017945 */ /* 0x000fe80003800000 */
[----:B------:R1:W-:Y:S01]  /*3710*/  @!P4 STG.E.U8 desc[UR36][R6.64+0x38], R11 ;  /* 0x0000380b0600c986 */ /* 0x0003e2000c101124 */
[----:B------:R-:W-:Y:S05]  /*3720*/  @P3 BRA `(.L_x_101) ;  /* 0x00000000000c3947 */ /* 0x000fea0003800000 */
[----:B------:R-:W1:Y:S02]  /*3730*/  LDG.E.U8 R164, desc[UR36][R8.64+0x39] ;  /* 0x0000392408a47981 */ /* 0x000e64000c1e1100 */
[----:B-1----:R-:W-:-:S05]  /*3740*/  PRMT R11, R164, 0x8880, RZ ;  /* 0x00008880a40b7816 */ /* 0x002fca00000000ff */
[----:B------:R-:W-:-:S07]  /*3750*/  IMAD R10, R11, R152, RZ ;  /* 0x000000980b0a7224 */ /* 0x000fce00078e02ff */
.L_x_101:
[----:B------:R-:W-:Y:S05]  /*3760*/  BSYNC B1 ;  /* 0x0000000000017941 */ /* 0x000fea0003800000 */
.L_x_100:
[----:B------:R-:W-:Y:S01]  /*3770*/  @!P3 IMAD R55, R55, R153, R10 ;  /* 0x000000993737b224 */ /* 0x000fe200078e020a */
[----:B------:R-:W-:Y:S04]  /*3780*/  BSSY B1, `(.L_x_102) ;  /* 0x0000006000017945 */ /* 0x000fe80003800000 */
[----:B------:R0:W-:Y:S01]  /*3790*/  @!P3 STG.E.U8 desc[UR36][R6.64+0x39], R55 ;  /* 0x000039370600b986 */ /* 0x0001e2000c101124 */
[----:B------:R-:W-:Y:S05]  /*37a0*/  @P5 BRA `(.L_x_103) ;  /* 0x00000000000c5947 */ /* 0x000fea0003800000 */
[----:B------:R-:W1:Y:S02]  /*37b0*/  LDG.E.U8 R164, desc[UR36][R2.64+0x40] ;  /* 0x0000402402a47981 */ /* 0x000e64000c1e1100 */
[----:B-1----:R-:W-:-:S05]  /*37c0*/  PRMT R11, R164, 0x8880, RZ ;  /* 0x00008880a40b7816 */ /* 0x002fca00000000ff */
[----:B------:R-:W-:-:S07]  /*37d0*/  IMAD R10, R11, R152, RZ ;  /* 0x000000980b0a7224 */ /* 0x000fce00078e02ff */
.L_x_103:
[----:B------:R-:W-:Y:S05]  /*37e0*/  BSYNC B1 ;  /* 0x0000000000017941 */ /* 0x000fea0003800000 */
.L_x_102:
[----:B-1----:R-:W-:Y:S01]  /*37f0*/  @!P5 IMAD R11, R56, R153, R10 ;  /* 0x00000099380bd224 */ /* 0x002fe200078e020a */
[----:B------:R-:W-:Y:S04]  /*3800*/  BSSY B1, `(.L_x_104) ;  /* 0x0000006000017945 */ /* 0x000fe80003800000 */
[----:B------:R1:W-:Y:S01]  /*3810*/  @!P5 STG.E.U8 desc[UR36][R4.64+0x40], R11 ;  /* 0x0000400b0400d986 */ /* 0x0003e2000c101124 */
[----:B------:R-:W-:Y:S05]  /*3820*/  @P2 BRA `(.L_x_105) ;  /* 0x00000000000c2947 */ /* 0x000fea0003800000 */
[----:B------:R-:W1:Y:S02]  /*3830*/  LDG.E.U8 R164, desc[UR36][R2.64+0x41] ;  /* 0x0000412402a47981 */ /* 0x000e64000c1e1100 */
[----:B-1----:R-:W-:-:S05]  /*3840*/  PRMT R11, R164, 0x8880, RZ ;  /* 0x00008880a40b7816 */ /* 0x002fca00000000ff */
[----:B------:R-:W-:-:S07]  /*3850*/  IMAD R10, R11, R152, RZ ;  /* 0x000000980b0a7224 */ /* 0x000fce00078e02ff */
.L_x_105:
[----:B------:R-:W-:Y:S05]  /*3860*/  BSYNC B1 ;  /* 0x0000000000017941 */ /* 0x000fea0003800000 */
.L_x_104:
        /* <DEDUP_REMOVED lines=11> */
.L_x_107:
[----:B------:R-:W-:Y:S05]  /*3920*/  BSYNC B1 ;  /* 0x0000000000017941 */ /* 0x000fea0003800000 */
.L_x_106:
[----:B-1----:R-:W-:Y:S01]  /*3930*/  @!P4 IMAD R11, R58, R153, R10 ;  /* 0x000000993a0bc224 */ /* 0x002fe200078e020a */
[----:B------:R-:W-:Y:S04]  /*3940*/  BSSY B1, `(.L_x_108) ;  /* 0x0000006000017945 */ /* 0x000fe80003800000 */
[----:B------:R1:W-:Y:S01]  /*3950*/  @!P4 STG.E.U8 desc[UR36][R6.64+0x40], R11 ;  /* 0x0000400b0600c986 */ /* 0x0003e2000c101124 */
[----:B------:R-:W-:Y:S05]  /*3960*/  @P3 BRA `(.L_x_109) ;  /* 0x00000000000c3947 */ /* 0x000fea0003800000 */
[----:B------:R-:W1:Y:S02]  /*3970*/  LDG.E.U8 R164, desc[UR36][R8.64+0x41] ;  /* 0x0000412408a47981 */ /* 0x000e64000c1e1100 */
[----:B-1----:R-:W-:-:S05]  /*3980*/  PRMT R11, R164, 0x8880, RZ ;  /* 0x00008880a40b7816 */ /* 0x002fca00000000ff */
[----:B------:R-:W-:-:S07]  /*3990*/  IMAD R10, R11, R152, RZ ;  /* 0x000000980b0a7224 */ /* 0x000fce00078e02ff */
.L_x_109:
[----:B------:R-:W-:Y:S05]  /*39a0*/  BSYNC B1 ;  /* 0x0000000000017941 */ /* 0x000fea0003800000 */
.L_x_108:
[----:B------:R-:W-:Y:S01]  /*39b0*/  @!P3 IMAD R59, R59, R153, R10 ;  /* 0x000000993b3bb224 */ /* 0x000fe200078e020a */
[----:B------:R-:W-:Y:S04]  /*39c0*/  BSSY B1, `(.L_x_110) ;  /* 0x0000006000017945 */ /* 0x000fe80003800000 */
[----:B------:R0:W-:Y:S01]  /*39d0*/  @!P3 STG.E.U8 desc[UR36][R6.64+0x41], R59 ;  /* 0x0000413b0600b986 */ /* 0x0001e2000c101124 */
[----:B------:R-:W-:Y:S05]  /*39e0*/  @P5 BRA `(.L_x_111) ;  /* 0x00000000000c5947 */ /* 0x000fea0003800000 */
[----:B------:R-:W1:Y:S02]  /*39f0*/  LDG.E.U8 R164, desc[UR36][R2.64+0x48] ;  /* 0x0000482402a47981 */ /* 0x000e64000c1e1100 */
[----:B-1----:R-:W-:-:S05]  /*3a00*/  PRMT R11, R164, 0x8880, RZ ;  /* 0x00008880a40b7816 */ /* 0x002fca00000000ff */
[----:B------:R-:W-:-:S07]  /*3a10*/  IMAD R10, R11, R152, RZ ;  /* 0x000000980b0a7224 */ /* 0x000fce00078e02ff */
.L_x_111:
[----:B------:R-:W-:Y:S05]  /*3a20*/  BSYNC B1 ;  /* 0x0000000000017941 */ /* 0x000fea0003800000 */
.L_x_110:
[----:B-1----:R-:W-:Y:S01]  /*3a30*/  @!P5 IMAD R11, R60, R153, R10 ;  /* 0x000000993c0bd224 */ /* 0x002fe200078e020a */
[----:B------:R-:W-:Y:S04]  /*3a40*/  BSSY B1, `(.L_x_112) ;  /* 0x0000006000017945 */ /* 0x000fe80003800000 */
[----:B------:R1:W-:Y:S01]  /*3a50*/  @!P5 STG.E.U8 desc[UR36][R4.64+0x48], R11 ;  /* 0x0000480b0400d986 */ /* 0x0003e2000c101124 */
[----:B------:R-:W-:Y:S05]  /*3a60*/  @P2 BRA `(.L_x_113) ;  /* 0x00000000000c2947 */ /* 0x000fea0003800000 */
[----:B------:R-:W1:Y:S02]  /*3a70*/  LDG.E.U8 R164, desc[UR36][R2.64+0x49] ;  /* 0x0000492402a47981 */ /* 0x000e64000c1e1100 */
[----:B-1----:R-:W-:-:S05]  /*3a80*/  PRMT R11, R164, 0x8880, RZ ;  /* 0x00008880a40b7816 */ /* 0x002fca00000000ff */
[----:B------:R-:W-:-:S07]  /*3a90*/  IMAD R10, R11, R152, RZ ;  /* 0x000000980b0a7224 */ /* 0x000fce00078e02ff */
.L_x_113:
[----:B------:R-:W-:Y:S05]  /*3aa0*/  BSYNC B1 ;  /* 0x0000000000017941 */ /* 0x000fea0003800000 */
.L_x_112:
        /* <DEDUP_REMOVED lines=11> */
.L_x_115:
[----:B------:R-:W-:Y:S05]  /*3b60*/  BSYNC B1 ;  /* 0x0000000000017941 */ /* 0x000fea0003800000 */
.L_x_114:
[----:B-1----:R-:W-:Y:S01]  /*3b70*/  @!P4 IMAD R11, R62, R153, R10 ;  /* 0x000000993e0bc224 */ /* 0x002fe200078e020a */
[----:B------:R-:W-:Y:S04]  /*3b80*/  BSSY B1, `(.L_x_116) ;  /* 0x0000006000017945 */ /* 0x000fe80003800000 */
[----:B------:R1:W-:Y:S01]  /*3b90*/  @!P4 STG.E.U8 desc[UR36][R6.64+0x48], R11 ;  /* 0x0000480b0600c986 */ /* 0x0003e2000c101124 */
[----:B------:R-:W-:Y:S05]  /*3ba0*/  @P3 BRA `(.L_x_117) ;  /* 0x00000000000c3947 */ /* 0x000fea0003800000 */
[----:B------:R-:W1:Y:S02]  /*3bb0*/  LDG.E.U8 R164, desc[UR36][R8.64+0x49] ;  /* 0x0000492408a47981 */ /* 0x000e64000c1e1100 */
[----:B-1----:R-:W-:-:S05]  /*3bc0*/  PRMT R11, R164, 0x8880, RZ ;  /* 0x00008880a40b7816 */ /* 0x002fca00000000ff */
[----:B------:R-:W-:-:S07]  /*3bd0*/  IMAD R10, R11, R152, RZ ;  /* 0x000000980b0a7224 */ /* 0x000fce00078e02ff */
.L_x_117:
[----:B------:R-:W-:Y:S05]  /*3be0*/  BSYNC B1 ;  /* 0x0000000000017941 */ /* 0x000fea0003800000 */
.L_x_116:
[----:B------:R-:W-:Y:S01]  /*3bf0*/  @!P3 IMAD R63, R63, R153, R10 ;  /* 0x000000993f3fb224 */ /* 0x000fe200078e020a */
[----:B------:R-:W-:Y:S04]  /*3c00*/  BSSY B1, `(.L_x_118) ;  /* 0x0000006000017945 */ /* 0x000fe80003800000 */
[----:B------:R0:W-:Y:S01]  /*3c10*/  @!P3 STG.E.U8 desc[UR36][R6.64+0x49], R63 ;  /* 0x0000493f0600b986 */ /* 0x0001e2000c101124 */
[----:B------:R-:W-:Y:S05]  /*3c20*/  @P5 BRA `(.L_x_119) ;  /* 0x00000000000c5947 */ /* 0x000fea0003800000 */
[----:B------:R-:W1:Y:S02]  /*3c30*/  LDG.E.U8 R164, desc[UR36][R2.64+0x50] ;  /* 0x0000502402a47981 */ /* 0x000e64000c1e1100 */
[----:B-1----:R-:W-:-:S05]  /*3c40*/  PRMT R11, R164, 0x8880, RZ ;  /* 0x00008880a40b7816 */ /* 0x002fca00000000ff */
[----:B------:R-:W-:-:S07]  /*3c50*/  IMAD R10, R11, R152, RZ ;  /* 0x000000980b0a7224 */ /* 0x000fce00078e02ff */
.L_x_119:
[----:B------:R-:W-:Y:S05]  /*3c60*/  BSYNC B1 ;  /* 0x0000000000017941 */ /* 0x000fea0003800000 */
.L_x_118:
[----:B-1----:R-:W-:Y:S01]  /*3c70*/  @!P5 IMAD R11, R64, R153, R10 ;  /* 0x00000099400bd224 */ /* 0x002fe200078e020a */
[----:B------:R-:W-:Y:S04]  /*3c80*/  BSSY B1, `(.L_x_120) ;  /* 0x0000006000017945 */ /* 0x000fe80003800000 */
[----:B------:R1:W-:Y:S01]  /*3c90*/  @!P5 STG.E.U8 desc[UR36][R4.64+0x50], R11 ;  /* 0x0000500b0400d986 */ /* 0x0003e2000c101124 */
[----:B------:R-:W-:Y:S05]  /*3ca0*/  @P2 BRA `(.L_x_121) ;  /* 0x00000000000c2947 */ /* 0x000fea0003800000 */
[----:B------:R-:W1:Y:S02]  /*3cb0*/  LDG.E.U8 R164, desc[UR36][R2.64+0x51] ;  /* 0x0000512402a47981 */ /* 0x000e64000c1e1100 */
[----:B-1----:R-:W-:-:S05]  /*3cc0*/  PRMT R11, R164, 0x8880, RZ ;  /* 0x00008880a40b7816 */ /* 0x002fca00000000ff */
[----:B------:R-:W-:-:S07]  /*3cd0*/  IMAD R10, R11, R152, RZ ;  /* 0x000000980b0a7224 */ /* 0x000fce00078e02ff */
.L_x_121:
[----:B------:R-:W-:Y:S05]  /*3ce0*/  BSYNC B1 ;  /* 0x0000000000017941 */ /* 0x000fea0003800000 */
.L_x_120:
        /* <DEDUP_REMOVED lines=11> */
.L_x_123:
[----:B------:R-:W-:Y:S05]  /*3da0*/  BSYNC B1 ;  /* 0x0000000000017941 */ /* 0x000fea0003800000 */
.L_x_122:
[----:B-1----:R-:W-:Y:S01]  /*3db0*/  @!P4 IMAD R11, R66, R153, R10 ;  /* 0x00000099420bc224 */ /* 0x002fe200078e020a */
[----:B------:R-:W-:Y:S04]  /*3dc0*/  BSSY B1, `(.L_x_124) ;  /* 0x0000006000017945 */ /* 0x000fe80003800000 */
[----:B------:R1:W-:Y:S01]  /*3dd0*/  @!P4 STG.E.U8 desc[UR36][R6.64+0x50], R11 ;  /* 0x0000500b0600c986 */ /* 0x0003e2000c101124 */
[----:B------:R-:W-:Y:S05]  /*3de0*/  @P3 BRA `(.L_x_125) ;  /* 0x00000000000c3947 */ /* 0x000fea0003800000 */
[----:B------:R-:W1:Y:S02]  /*3df0*/  LDG.E.U8 R164, desc[UR36][R8.64+0x51] ;  /* 0x0000512408a47981 */ /* 0x000e64000c1e1100 */
[----:B-1----:R-:W-:-:S05]  /*3e00*/  PRMT R11, R164, 0x8880, RZ ;  /* 0x00008880a40b7816 */ /* 0x002fca00000000ff */
[----:B------:R-:W-:-:S07]  /*3e10*/  IMAD R10, R11, R152, RZ ;  /* 0x000000980b0a7224 */ /* 0x000fce00078e02ff */
.L_x_125:
[----:B------:R-:W-:Y:S05]  /*3e20*/  BSYNC B1 ;  /* 0x0000000000017941 */ /* 0x000fea0003800000 */
.L_x_124:
[----:B------:R-:W-:Y:S01]  /*3e30*/  @!P3 IMAD R67, R67, R153, R10 ;  /* 0x000000994343b224 */ /* 0x000fe200078e020a */
[----:B------:R-:W-:Y:S04]  /*3e40*/  BSSY B1, `(.L_x_126) ;  /* 0x0000006000017945 */ /* 0x000fe80003800000 */
[----:B------:R0:W-:Y:S01]  /*3e50*/  @!P3 STG.E.U8 desc[UR36][R6.64+0x51], R67 ;  /* 0x000051430600b986 */ /* 0x0001e2000c101124 */
[----:B------:R-:W-:Y:S05]  /*3e60*/  @P5 BRA `(.L_x_127) ;  /* 0x00000000000c5947 */ /* 0x000fea0003800000 */
[----:B------:R-:W1:Y:S02]  /*3e70*/  LDG.E.U8 R164, desc[UR36][R2.64+0x58] ;  /* 0x0000582402a47981 */ /* 0x000e64000c1e1100 */
[----:B-1----:R-:W-:-:S05]  /*3e80*/  PRMT R11, R164, 0x8880, RZ ;  /* 0x00008880a40b7816 */ /* 0x002fca00000000ff */
[----:B------:R-:W-:-:S07]  /*3e90*/  IMAD R10, R11, R152, RZ ;  /* 0x000000980b0a7224 */ /* 0x000fce00078e02ff */
.L_x_127:
[----:B------:R-:W-:Y:S05]  /*3ea0*/  BSYNC B1 ;  /* 0x0000000000017941 */ /* 0x000fea0003800000 */
.L_x_126:
[----:B-1----:R-:W-:Y:S01]  /*3eb0*/  @!P5 IMAD R11, R68, R153, R10 ;  /* 0x00000099440bd224 */ /* 0x002fe200078e020a */
[----:B------:R-:W-:Y:S04]  /*3ec0*/  BSSY B1, `(.L_x_128) ;  /* 0x0000006000017945 */ /* 0x000fe80003800000 */
[----:B------:R1:W-:Y:S01]  /*3ed0*/  @!P5 STG.E.U8 desc[UR36][R4.64+0x58], R11 ;  /* 0x0000580b0400d986 */ /* 0x0003e2000c101124 */
[----:B------:R-:W-:Y:S05]  /*3ee0*/  @P2 BRA `(.L_x_129) ;  /* 0x00000000000c2947 */ /* 0x000fea0003800000 */
[----:B------:R-:W1:Y:S02]  /*3ef0*/  LDG.E.U8 R164, desc[UR36][R2.64+0x59] ;  /* 0x0000592402a47981 */ /* 0x000e64000c1e1100 */
[----:B-1----:R-:W-:-:S05]  /*3f00*/  PRMT R11, R164, 0x8880, RZ ;  /* 0x00008880a40b7816 */ /* 0x002fca00000000ff */
[----:B------:R-:W-:-:S07]  /*3f10*/  IMAD R10, R11, R152, RZ ;  /* 0x000000980b0a7224 */ /* 0x000fce00078e02ff */
.L_x_129:
[----:B------:R-:W-:Y:S05]  /*3f20*/  BSYNC B1 ;  /* 0x0000000000017941 */ /* 0x000fea0003800000 */
.L_x_128:
        /* <DEDUP_REMOVED lines=11> */
.L_x_131:
[----:B------:R-:W-:Y:S05]  /*3fe0*/  BSYNC B1 ;  /* 0x0000000000017941 */ /* 0x000fea0003800000 */
.L_x_130:
[----:B-1----:R-:W-:Y:S01]  /*3ff0*/  @!P4 IMAD R11, R70, R153, R10 ;  /* 0x00000099460bc224 */ /* 0x002fe200078e020a */
[----:B------:R-:W-:Y:S04]  /*4000*/  BSSY B1, `(.L_x_132) ;  /* 0x0000006000017945 */ /* 0x000fe80003800000 */
[----:B------:R1:W-:Y:S01]  /*4010*/  @!P4 STG.E.U8 desc[UR36][R6.64+0x58], R11 ;  /* 0x0000580b0600c986 */ /* 0x0003e2000c101124 */
[----:B------:R-:W-:Y:S05]  /*4020*/  @P3 BRA `(.L_x_133) ;  /* 0x00000000000c3947 */ /* 0x000fea0003800000 */
[----:B------:R-:W1:Y:S02]  /*4030*/  LDG.E.U8 R164, desc[UR36][R8.64+0x59] ;  /* 0x0000592408a47981 */ /* 0x000e64000c1e1100 */
[----:B-1----:R-:W-:-:S05]  /*4040*/  PRMT R11, R164, 0x8880, RZ ;  /* 0x00008880a40b7816 */ /* 0x002fca00000000ff */
[----:B------:R-:W-:-:S07]  /*4050*/  IMAD R10, R11, R152, RZ ;  /* 0x000000980b0a7224 */ /* 0x000fce00078e02ff */
.L_x_133:
[----:B------:R-:W-:Y:S05]  /*4060*/  BSYNC B1 ;  /* 0x0000000000017941 */ /* 0x000fea0003800000 */
.L_x_132:
[----:B------:R-:W-:Y:S01]  /*4070*/  @!P3 IMAD R71, R71, R153, R10 ;  /* 0x000000994747b224 */ /* 0x000fe200078e020a */
[----:B------:R-:W-:Y:S04]  /*4080*/  BSSY B1, `(.L_x_134) ;  /* 0x0000006000017945 */ /* 0x000fe80003800000 */
[----:B------:R0:W-:Y:S01]  /*4090*/  @!P3 STG.E.U8 desc[UR36][R6.64+0x59], R71 ;  /* 0x000059470600b986 */ /* 0x0001e2000c101124 */
[----:B------:R-:W-:Y:S05]  /*40a0*/  @P5 BRA `(.L_x_135) ;  /* 0x00000000000c5947 */ /* 0x000fea0003800000 */
[----:B------:R-:W1:Y:S02]  /*40b0*/  LDG.E.U8 R164, desc[UR36][R2.64+0x60] ;  /* 0x0000602402a47981 */ /* 0x000e64000c1e1100 */
[----:B-1----:R-:W-:-:S05]  /*40c0*/  PRMT R11, R164, 0x8880, RZ ;  /* 0x00008880a40b7816 */ /* 0x002fca00000000ff */
[----:B------:R-:W-:-:S07]  /*40d0*/  IMAD R10, R11, R152, RZ ;  /* 0x000000980b0a7224 */ /* 0x000fce00078e02ff */
.L_x_135:
[----:B------:R-:W-:Y:S05]  /*40e0*/  BSYNC B1 ;  /* 0x0000000000017941 */ /* 0x000fea0003800000 */
.L_x_134:
[----:B-1----:R-:W-:Y:S01]  /*40f0*/  @!P5 IMAD R11, R72, R153, R10 ;  /* 0x00000099480bd224 */ /* 0x002fe200078e020a */
[----:B------:R-:W-:Y:S04]  /*4100*/  BSSY B1, `(.L_x_136) ;  /* 0x0000006000017945 */ /* 0x000fe80003800000 */
[----:B------:R1:W-:Y:S01]  /*4110*/  @!P5 STG.E.U8 desc[UR36][R4.64+0x60], R11 ;  /* 0x0000600b0400d986 */ /* 0x0003e2000c101124 */
[----:B------:R-:W-:Y:S05]  /*4120*/  @P2 BRA `(.L_x_137) ;  /* 0x00000000000c2947 */ /* 0x000fea0003800000 */
[----:B------:R-:W1:Y:S02]  /*4130*/  LDG.E.U8 R164, desc[UR36][R2.64+0x61] ;  /* 0x0000612402a47981 */ /* 0x000e64000c1e1100 */
[----:B-1----:R-:W-:-:S05]  /*4140*/  PRMT R11, R164, 0x8880, RZ ;  /* 0x00008880a40b7816 */ /* 0x002fca00000000ff */
[----:B------:R-:W-:-:S07]  /*4150*/  IMAD R10, R11, R152, RZ ;  /* 0x000000980b0a7224 */ /* 0x000fce00078e02ff */
.L_x_137:
[----:B------:R-:W-:Y:S05]  /*4160*/  BSYNC B1 ;  /* 0x0000000000017941 */ /* 0x000fea0003800000 */
.L_x_136:
        /* <DEDUP_REMOVED lines=11> */
.L_x_139:
[----:B------:R-:W-:Y:S05]  /*4220*/  BSYNC B1 ;  /* 0x0000000000017941 */ /* 0x000fea0003800000 */
.L_x_138:
[----:B-1----:R-:W-:Y:S01]  /*4230*/  @!P4 IMAD R11, R74, R153, R10 ;  /* 0x000000994a0bc224 */ /* 0x002fe200078e020a */
[----:B------:R-:W-:Y:S04]  /*4240*/  BSSY B1, `(.L_x_140) ;  /* 0x0000006000017945 */ /* 0x000fe80003800000 */
[----:B------:R1:W-:Y:S01]  /*4250*/  @!P4 STG.E.U8 desc[UR36][R6.64+0x60], R11 ;  /* 0x0000600b0600c986 */ /* 0x0003e2000c101124 */
[----:B------:R-:W-:Y:S05]  /*4260*/  @P3 BRA `(.L_x_141) ;  /* 0x00000000000c3947 */ /* 0x000fea0003800000 */
[----:B------:R-:W1:Y:S02]  /*4270*/  LDG.E.U8 R164, desc[UR36][R8.64+0x61] ;  /* 0x0000612408a47981 */ /* 0x000e64000c1e1100 */
[----:B-1----:R-:W-:-:S05]  /*4280*/  PRMT R11, R164, 0x8880, RZ ;  /* 0x00008880a40b7816 */ /* 0x002fca00000000ff */
[----:B------:R-:W-:-:S07]  /*4290*/  IMAD R10, R11, R152, RZ ;  /* 0x000000980b0a7224 */ /* 0x000fce00078e02ff */
.L_x_141:
[----:B------:R-:W-:Y:S05]  /*42a0*/  BSYNC B1 ;  /* 0x0000000000017941 */ /* 0x000fea0003800000 */
.L_x_140:
[----:B------:R-:W-:Y:S01]  /*42b0*/  @!P3 IMAD R75, R75, R153, R10 ;  /* 0x000000994b4bb224 */ /* 0x000fe200078e020a */
[----:B------:R-:W-:Y:S04]  /*42c0*/  BSSY B1, `(.L_x_142) ;  /* 0x0000006000017945 */ /* 0x000fe80003800000 */
[----:B------:R0:W-:Y:S01]  /*42d0*/  @!P3 STG.E.U8 desc[UR36][R6.64+0x61], R75 ;  /* 0x0000614b0600b986 */ /* 0x0001e2000c101124 */
[----:B------:R-:W-:Y:S05]  /*42e0*/  @P5 BRA `(.L_x_143) ;  /* 0x00000000000c5947 */ /* 0x000fea0003800000 */
[----:B------:R-:W1:Y:S02]  /*42f0*/  LDG.E.U8 R164, desc[UR36][R2.64+0x68] ;  /* 0x0000682402a47981 */ /* 0x000e64000c1e1100 */
[----:B-1----:R-:W-:-:S05]  /*4300*/  PRMT R11, R164, 0x8880, RZ ;  /* 0x00008880a40b7816 */ /* 0x002fca00000000ff */
[----:B------:R-:W-:-:S07]  /*4310*/  IMAD R10, R11, R152, RZ ;  /* 0x000000980b0a7224 */ /* 0x000fce00078e02ff */
.L_x_143:
[----:B------:R-:W-:Y:S05]  /*4320*/  BSYNC B1 ;  /* 0x0000000000017941 */ /* 0x000fea0003800000 */
.L_x_142:
[----:B-1----:R-:W-:Y:S01]  /*4330*/  @!P5 IMAD R11, R76, R153, R10 ;  /* 0x000000994c0bd224 */ /* 0x002fe200078e020a */
[----:B------:R-:W-:Y:S04]  /*4340*/  BSSY B1, `(.L_x_144) ;  /* 0x0000006000017945 */ /* 0x000fe80003800000 */
[----:B------:R1:W-:Y:S01]  /*4350*/  @!P5 STG.E.U8 desc[UR36][R4.64+0x68], R11 ;  /* 0x0000680b0400d986 */ /* 0x0003e2000c101124 */
[----:B------:R-:W-:Y:S05]  /*4360*/  @P2 BRA `(.L_x_145) ;  /* 0x00000000000c2947 */ /* 0x000fea0003800000 */
[----:B------:R-:W1:Y:S02]  /*4370*/  LDG.E.U8 R164, desc[UR36][R2.64+0x69] ;  /* 0x0000692402a47981 */ /* 0x000e64000c1e1100 */
[----:B-1----:R-:W-:-:S05]  /*4380*/  PRMT R11, R164, 0x8880, RZ ;  /* 0x00008880a40b7816 */ /* 0x002fca00000000ff */
[----:B------:R-:W-:-:S07]  /*4390*/  IMAD R10, R11, R152, RZ ;  /* 0x000000980b0a7224 */ /* 0x000fce00078e02ff */
.L_x_145:
[----:B------:R-:W-:Y:S05]  /*43a0*/  BSYNC B1 ;  /* 0x0000000000017941 */ /* 0x000fea0003800000 */
.L_x_144:
        /* <DEDUP_REMOVED lines=11> */
.L_x_147:
[----:B------:R-:W-:Y:S05]  /*4460*/  BSYNC B1 ;  /* 0x0000000000017941 */ /* 0x000fea0003800000 */
.L_x_146:
[----:B-1----:R-:W-:Y:S01]  /*4470*/  @!P4 IMAD R11, R78, R153, R10 ;  /* 0x000000994e0bc224 */ /* 0x002fe200078e020a */
[----:B------:R-:W-:Y:S04]  /*4480*/  BSSY B1, `(.L_x_148) ;  /* 0x0000006000017945 */ /* 0x000fe80003800000 */
[----:B------:R1:W-:Y:S01]  /*4490*/  @!P4 STG.E.U8 desc[UR36][R6.64+0x68], R11 ;  /* 0x0000680b0600c986 */ /* 0x0003e2000c101124 */
[----:B------:R-:W-:Y:S05]  /*44a0*/  @P3 BRA `(.L_x_149) ;  /* 0x00000000000c3947 */ /* 0x000fea0003800000 */
[----:B------:R-:W1:Y:S02]  /*44b0*/  LDG.E.U8 R164, desc[UR36][R8.64+0x69] ;  /* 0x0000692408a47981 */ /* 0x000e64000c1e1100 */
[----:B-1----:R-:W-:-:S05]  /*44c0*/  PRMT R11, R164, 0x8880, RZ ;  /* 0x00008880a40b7816 */ /* 0x002fca00000000ff */
[----:B------:R-:W-:-:S07]  /*44d0*/  IMAD R10, R11, R152, RZ ;  /* 0x000000980b0a7224 */ /* 0x000fce00078e02ff */
.L_x_149:
[----:B------:R-:W-:Y:S05]  /*44e0*/  BSYNC B1 ;  /* 0x0000000000017941 */ /* 0x000fea0003800000 */
.L_x_148:
[----:B------:R-:W-:Y:S01]  /*44f0*/  @!P3 IMAD R79, R79, R153, R10 ;  /* 0x000000994f4fb224 */ /* 0x000fe200078e020a */
[----:B------:R-:W-:Y:S04]  /*4500*/  BSSY B1, `(.L_x_150) ;  /* 0x0000006000017945 */ /* 0x000fe80003800000 */
[----:B------:R0:W-:Y:S01]  /*4510*/  @!P3 STG.E.U8 desc[UR36][R6.64+0x69], R79 ;  /* 0x0000694f0600b986 */ /* 0x0001e2000c101124 */
[----:B------:R-:W-:Y:S05]  /*4520*/  @P5 BRA `(.L_x_151) ;  /* 0x00000000000c5947 */ /* 0x000fea0003800000 */
[----:B------:R-:W1:Y:S02]  /*4530*/  LDG.E.U8 R164, desc[UR36][R2.64+0x70] ;  /* 0x0000702402a47981 */ /* 0x000e64000c1e1100 */
[----:B-1----:R-:W-:-:S05]  /*4540*/  PRMT R11, R164, 0x8880, RZ ;  /* 0x00008880a40b7816 */ /* 0x002fca00000000ff */
[----:B------:R-:W-:-:S07]  /*4550*/  IMAD R10, R11, R152, RZ ;  /* 0x000000980b0a7224 */ /* 0x000fce00078e02ff */
.L_x_151:
[----:B------:R-:W-:Y:S05]  /*4560*/  BSYNC B1 ;  /* 0x0000000000017941 */ /* 0x000fea0003800000 */
.L_x_150:
[----:B-1----:R-:W-:Y:S01]  /*4570*/  @!P5 IMAD R11, R80, R153, R10 ;  /* 0x00000099500bd224 */ /* 0x002fe200078e020a */
[----:B------:R-:W-:Y:S04]  /*4580*/  BSSY B1, `(.L_x_152) ;  /* 0x0000006000017945 */ /* 0x000fe80003800000 */
[----:B------:R1:W-:Y:S01]  /*4590*/  @!P5 STG.E.U8 desc[UR36][R4.64+0x70], R11 ;  /* 0x0000700b0400d986 */ /* 0x0003e2000c101124 */
[----:B------:R-:W-:Y:S05]  /*45a0*/  @P2 BRA `(.L_x_153) ;  /* 0x00000000000c2947 */ /* 0x000fea0003800000 */
[----:B------:R-:W1:Y:S02]  /*45b0*/  LDG.E.U8 R164, desc[UR36][R2.64+0x71] ;  /* 0x0000712402a47981 */ /* 0x000e64000c1e1100 */
[----:B-1----:R-:W-:-:S05]  /*45c0*/  PRMT R11, R164, 0x8880, RZ ;  /* 0x00008880a40b7816 */ /* 0x002fca00000000ff */
[----:B------:R-:W-:-:S07]  /*45d0*/  IMAD R10, R11, R152, RZ ;  /* 0x000000980b0a7224 */ /* 0x000fce00078e02ff */
.L_x_153:
[----:B------:R-:W-:Y:S05]  /*45e0*/  BSYNC B1 ;  /* 0x0000000000017941 */ /* 0x000fea0003800000 */
.L_x_152:
        /* <DEDUP_REMOVED lines=11> */
.L_x_155:
[----:B------:R-:W-:Y:S05]  /*46a0*/  BSYNC B1 ;  /* 0x0000000000017941 */ /* 0x000fea0003800000 */
.L_x_154:
[----:B-1----:R-:W-:Y:S01]  /*46b0*/  @!P4 IMAD R11, R82, R153, R10 ;  /* 0x00000099520bc224 */ /* 0x002fe200078e020a */
[----:B------:R-:W-:Y:S04]  /*46c0*/  BSSY B1, `(.L_x_156) ;  /* 0x0000006000017945 */ /* 0x000fe80003800000 */
[----:B------:R1:W-:Y:S01]  /*46d0*/  @!P4 STG.E.U8 desc[UR36][R6.64+0x70], R11 ;  /* 0x0000700b0600c986 */ /* 0x0003e2000c101124 */
[----:B------:R-:W-:Y:S05]  /*46e0*/  @P3 BRA `(.L_x_157) ;  /* 0x00000000000c3947 */ /* 0x000fea0003800000 */
[----:B------:R-:W1:Y:S02]  /*46f0*/  LDG.E.U8 R164, desc[UR36][R8.64+0x71] ;  /* 0x0000712408a47981 */ /* 0x000e64000c1e1100 */
[----:B-1----:R-:W-:-:S05]  /*4700*/  PRMT R11, R164, 0x8880, RZ ;  /* 0x00008880a40b7816 */ /* 0x002fca00000000ff */
[----:B------:R-:W-:-:S07]  /*4710*/  IMAD R10, R11, R152, RZ ;  /* 0x000000980b0a7224 */ /* 0x000fce00078e02ff */
.L_x_157:
[----:B------:R-:W-:Y:S05]  /*4720*/  BSYNC B1 ;  /* 0x0000000000017941 */ /* 0x000fea0003800000 */
.L_x_156:
[----:B------:R-:W-:Y:S01]  /*4730*/  @!P3 IMAD R83, R83, R153, R10 ;  /* 0x000000995353b224 */ /* 0x000fe200078e020a */
[----:B------:R-:W-:Y:S04]  /*4740*/  BSSY B1, `(.L_x_158) ;  /* 0x0000006000017945 */ /* 0x000fe80003800000 */
[----:B------:R0:W-:Y:S01]  /*4750*/  @!P3 STG.E.U8 desc[UR36][R6.64+0x71], R83 ;  /* 0x000071530600b986 */ /* 0x0001e2000c101124 */
[----:B------:R-:W-:Y:S05]  /*4760*/  @P5 BRA `(.L_x_159) ;  /* 0x00000000000c5947 */ /* 0x000fea0003800000 */
[----:B------:R-:W1:Y:S02]  /*4770*/  LDG.E.U8 R164, desc[UR36][R2.64+0x78] ;  /* 0x0000782402a47981 */ /* 0x000e64000c1e1100 */
[----:B-1----:R-:W-:-:S05]  /*4780*/  PRMT R11, R164, 0x8880, RZ ;  /* 0x00008880a40b7816 */ /* 0x002fca00000000ff */
[----:B------:R-:W-:-:S07]  /*4790*/  IMAD R10, R11, R152, RZ ;  /* 0x000000980b0a7224 */ /* 0x000fce00078e02ff */
.L_x_159:
[----:B------:R-:W-:Y:S05]  /*47a0*/  BSYNC B1 ;  /* 0x0000000000017941 */ /* 0x000fea0003800000 */
.L_x_158:
[----:B-1----:R-:W-:Y:S01]  /*47b0*/  @!P5 IMAD R11, R84, R153, R10 ;  /* 0x00000099540bd224 */ /* 0x002fe200078e020a */
[----:B------:R-:W-:Y:S04]  /*47c0*/  BSSY B1, `(.L_x_160) ;  /* 0x0000006000017945 */ /* 0x000fe80003800000 */
[----:B------:R1:W-:Y:S01]  /*47d0*/  @!P5 STG.E.U8 desc[UR36][R4.64+0x78], R11 ;  /* 0x0000780b0400d986 */ /* 0x0003e2000c101124 */
[----:B------:R-:W-:Y:S05]  /*47e0*/  @P2 BRA `(.L_x_161) ;  /* 0x00000000000c2947 */ /* 0x000fea0003800000 */
[----:B------:R-:W1:Y:S02]  /*47f0*/  LDG.E.U8 R164, desc[UR36][R2.64+0x79] ;  /* 0x0000792402a47981 */ /* 0x000e64000c1e1100 */
[----:B-1----:R-:W-:-:S05]  /*4800*/  PRMT R11, R164, 0x8880, RZ ;  /* 0x00008880a40b7816 */ /* 0x002fca00000000ff */
[----:B------:R-:W-:-:S07]  /*4810*/  IMAD R10, R11, R152, RZ ;  /* 0x000000980b0a7224 */ /* 0x000fce00078e02ff */
.L_x_161:
[----:B------:R-:W-:Y:S05]  /*4820*/  BSYNC B1 ;  /* 0x0000000000017941 */ /* 0x000fea0003800000 */
.L_x_160:
        /* <DEDUP_REMOVED lines=11> */
.L_x_163:
[----:B------:R-:W-:Y:S05]  /*48e0*/  BSYNC B1 ;  /* 0x0000000000017941 */ /* 0x000fea0003800000 */
.L_x_162:
[----:B-1----:R-:W-:Y:S01]  /*48f0*/  @!P4 IMAD R11, R86, R153, R10 ;  /* 0x00000099560bc224 */ /* 0x002fe200078e020a */
[----:B------:R-:W-:Y:S04]  /*4900*/  BSSY B1, `(.L_x_164) ;  /* 0x0000006000017945 */ /* 0x000fe80003800000 */
[----:B------:R1:W-:Y:S01]  /*4910*/  @!P4 STG.E.U8 desc[UR36][R6.64+0x78], R11 ;  /* 0x0000780b0600c986 */ /* 0x0003e2000c101124 */
[----:B------:R-:W-:Y:S05]  /*4920*/  @P3 BRA `(.L_x_165) ;  /* 0x00000000000c3947 */ /* 0x000fea0003800000 */
[----:B------:R-:W1:Y:S02]  /*4930*/  LDG.E.U8 R164, desc[UR36][R8.64+0x79] ;  /* 0x0000792408a47981 */ /* 0x000e64000c1e1100 */
[----:B-1----:R-:W-:-:S05]  /*4940*/  PRMT R11, R164, 0x8880, RZ ;  /* 0x00008880a40b7816 */ /* 0x002fca00000000ff */
[----:B------:R-:W-:-:S07]  /*4950*/  IMAD R10, R11, R152, RZ ;  /* 0x000000980b0a7224 */ /* 0x000fce00078e02ff */
.L_x_165:
[----:B------:R-:W-:Y:S05]  /*4960*/  BSYNC B1 ;  /* 0x0000000000017941 */ /* 0x000fea0003800000 */
.L_x_164:
[----:B------:R-:W-:Y:S01]  /*4970*/  @!P3 IMAD R87, R87, R153, R10 ;  /* 0x000000995757b224 */ /* 0x000fe200078e020a */
[----:B------:R-:W-:Y:S04]  /*4980*/  BSSY B1, `(.L_x_166) ;  /* 0x0000006000017945 */ /* 0x000fe80003800000 */
[----:B------:R0:W-:Y:S01]  /*4990*/  @!P3 STG.E.U8 desc[UR36][R6.64+0x79], R87 ;  /* 0x000079570600b986 */ /* 0x0001e2000c101124 */
[----:B------:R-:W-:Y:S05]  /*49a0*/  @P5 BRA `(.L_x_167) ;  /* 0x00000000000c5947 */ /* 0x000fea0003800000 */
[----:B------:R-:W1:Y:S02]  /*49b0*/  LDG.E.U8 R164, desc[UR36][R2.64+0x80] ;  /* 0x0000802402a47981 */ /* 0x000e64000c1e1100 */
[----:B-1----:R-:W-:-:S05]  /*49c0*/  PRMT R11, R164, 0x8880, RZ ;  /* 0x00008880a40b7816 */ /* 0x002fca00000000ff */
[----:B------:R-:W-:-:S07]  /*49d0*/  IMAD R10, R11, R152, RZ ;  /* 0x000000980b0a7224 */ /* 0x000fce00078e02ff */
.L_x_167:
[----:B------:R-:W-:Y:S05]  /*49e0*/  BSYNC B1 ;  /* 0x0000000000017941 */ /* 0x000fea0003800000 */
.L_x_166:
[----:B-1----:R-:W-:Y:S01]  /*49f0*/  @!P5 IMAD R11, R88, R153, R10 ;  /* 0x00000099580bd224 */ /* 0x002fe200078e020a */
[----:B------:R-:W-:Y:S04]  /*4a00*/  BSSY B1, `(.L_x_168) ;  /* 0x0000006000017945 */ /* 0x000fe80003800000 */
[----:B------:R1:W-:Y:S01]  /*4a10*/  @!P5 STG.E.U8 desc[UR36][R4.64+0x80], R11 ;  /* 0x0000800b0400d986 */ /* 0x0003e2000c101124 */
[----:B------:R-:W-:Y:S05]  /*4a20*/  @P2 BRA `(.L_x_169) ;  /* 0x00000000000c2947 */ /* 0x000fea0003800000 */
[----:B------:R-:W1:Y:S02]  /*4a30*/  LDG.E.U8 R164, desc[UR36][R2.64+0x81] ;  /* 0x0000812402a47981 */ /* 0x000e64000c1e1100 */
[----:B-1----:R-:W-:-:S05]  /*4a40*/  PRMT R11, R164, 0x8880, RZ ;  /* 0x00008880a40b7816 */ /* 0x002fca00000000ff */
[----:B------:R-:W-:-:S07]  /*4a50*/  IMAD R10, R11, R152, RZ ;  /* 0x000000980b0a7224 */ /* 0x000fce00078e02ff */
.L_x_169:
[----:B------:R-:W-:Y:S05]  /*4a60*/  BSYNC B1 ;  /* 0x0000000000017941 */ /* 0x000fea0003800000 */
.L_x_168:
        /* <DEDUP_REMOVED lines=11> */
.L_x_171:
[----:B------:R-:W-:Y:S05]  /*4b20*/  BSYNC B1 ;  /* 0x0000000000017941 */ /* 0x000fea0003800000 */
.L_x_170:
[----:B-1----:R-:W-:Y:S01]  /*4b30*/  @!P4 IMAD R11, R90, R153, R10 ;  /* 0x000000995a0bc224 */ /* 0x002fe200078e020a */
[----:B------:R-:W-:Y:S04]  /*4b40*/  BSSY B1, `(.L_x_172) ;  /* 0x0000006000017945 */ /* 0x000fe80003800000 */
[----:B------:R1:W-:Y:S01]  /*4b50*/  @!P4 STG.E.U8 desc[UR36][R6.64+0x80], R11 ;  /* 0x0000800b0600c986 */ /* 0x0003e2000c101124 */
[----:B------:R-:W-:Y:S05]  /*4b60*/  @P3 BRA `(.L_x_173) ;  /* 0x00000000000c3947 */ /* 0x000fea0003800000 */
[----:B------:R-:W1:Y:S02]  /*4b70*/  LDG.E.U8 R164, desc[UR36][R8.64+0x81] ;  /* 0x0000812408a47981 */ /* 0x000e64000c1e1100 */
[----:B-1----:R-:W-:-:S05]  /*4b80*/  PRMT R11, R164, 0x8880, RZ ;  /* 0x00008880a40b7816 */ /* 0x002fca00000000ff */
[----:B------:R-:W-:-:S07]  /*4b90*/  IMAD R10, R11, R152, RZ ;  /* 0x000000980b0a7224 */ /* 0x000fce00078e02ff */
.L_x_173:
[----:B------:R-:W-:Y:S05]  /*4ba0*/  BSYNC B1 ;  /* 0x0000000000017941 */ /* 0x000fea0003800000 */
.L_x_172:
[----:B------:R-:W-:Y:S01]  /*4bb0*/  @!P3 IMAD R91, R91, R153, R10 ;  /* 0x000000995b5bb224 */ /* 0x000fe200078e020a */
[----:B------:R-:W-:Y:S04]  /*4bc0*/  BSSY B1, `(.L_x_174) ;  /* 0x0000006000017945 */ /* 0x000fe80003800000 */
[----:B------:R0:W-:Y:S01]  /*4bd0*/  @!P3 STG.E.U8 desc[UR36][R6.64+0x81], R91 ;  /* 0x0000815b0600b986 */ /* 0x0001e2000c101124 */
[----:B------:R-:W-:Y:S05]  /*4be0*/  @P5 BRA `(.L_x_175) ;  /* 0x00000000000c5947 */ /* 0x000fea0003800000 */
[----:B------:R-:W1:Y:S02]  /*4bf0*/  LDG.E.U8 R164, desc[UR36][R2.64+0x88] ;  /* 0x0000882402a47981 */ /* 0x000e64000c1e1100 */
[----:B-1----:R-:W-:-:S05]  /*4c00*/  PRMT R11, R164, 0x8880, RZ ;  /* 0x00008880a40b7816 */ /* 0x002fca00000000ff */
[----:B------:R-:W-:-:S07]  /*4c10*/  IMAD R10, R11, R152, RZ ;  /* 0x000000980b0a7224 */ /* 0x000fce00078e02ff */
.L_x_175:
[----:B------:R-:W-:Y:S05]  /*4c20*/  BSYNC B1 ;  /* 0x0000000000017941 */ /* 0x000fea0003800000 */
.L_x_174:
[----:B-1----:R-:W-:Y:S01]  /*4c30*/  @!P5 IMAD R11, R92, R153, R10 ;  /* 0x000000995c0bd224 */ /* 0x002fe200078e020a */
[----:B------:R-:W-:Y:S04]  /*4c40*/  BSSY B1, `(.L_x_176) ;  /* 0x0000006000017945 */ /* 0x000fe80003800000 */
[----:B------:R1:W-:Y:S01]  /*4c50*/  @!P5 STG.E.U8 desc[UR36][R4.64+0x88], R11 ;  /* 0x0000880b0400d986 */ /* 0x0003e2000c101124 */
[----:B------:R-:W-:Y:S05]  /*4c60*/  @P2 BRA `(.L_x_177) ;  /* 0x00000000000c2947 */ /* 0x000fea0003800000 */
[----:B------:R-:W1:Y:S02]  /*4c70*/  LDG.E.U8 R164, desc[UR36][R2.64+0x89] ;  /* 0x0000892402a47981 */ /* 0x000e64000c1e1100 */
[----:B-1----:R-:W-:-:S05]  /*4c80*/  PRMT R11, R164, 0x8880, RZ ;  /* 0x00008880a40b7816 */ /* 0x002fca00000000ff */
[----:B------:R-:W-:-:S07]  /*4c90*/  IMAD R10, R11, R152, RZ ;  /* 0x000000980b0a7224 */ /* 0x000fce00078e02ff */
.L_x_177:
[----:B------:R-:W-:Y:S05]  /*4ca0*/  BSYNC B1 ;  /* 0x0000000000017941 */ /* 0x000fea0003800000 */
.L_x_176:
        /* <DEDUP_REMOVED lines=11> */
.L_x_179:
[----:B------:R-:W-:Y:S05]  /*4d60*/  BSYNC B1 ;  /* 0x0000000000017941 */ /* 0x000fea0003800000 */
.L_x_178:
[----:B-1----:R-:W-:Y:S01]  /*4d70*/  @!P4 IMAD R11, R94, R153, R10 ;  /* 0x000000995e0bc224 */ /* 0x002fe200078e020a */
[----:B------:R-:W-:Y:S04]  /*4d80*/  BSSY B1, `(.L_x_180) ;  /* 0x0000006000017945 */ /* 0x000fe80003800000 */
[----:B------:R1:W-:Y:S01]  /*4d90*/  @!P4 STG.E.U8 desc[UR36][R6.64+0x88], R11 ;  /* 0x0000880b0600c986 */ /* 0x0003e2000c101124 */
[----:B------:R-:W-:Y:S05]  /*4da0*/  @P3 BRA `(.L_x_181) ;  /* 0x00000000000c3947 */ /* 0x000fea0003800000 */
[----:B------:R-:W1:Y:S02]  /*4db0*/  LDG.E.U8 R164, desc[UR36][R8.64+0x89] ;  /* 0x0000892408a47981 */ /* 0x000e64000c1e1100 */
[----:B-1----:R-:W-:-:S05]  /*4dc0*/  PRMT R11, R164, 0x8880, RZ ;  /* 0x00008880a40b7816 */ /* 0x002fca00000000ff */
[----:B------:R-:W-:-:S07]  /*4dd0*/  IMAD R10, R11, R152, RZ ;  /* 0x000000980b0a7224 */ /* 0x000fce00078e02ff */
.L_x_181:
[----:B------:R-:W-:Y:S05]  /*4de0*/  BSYNC B1 ;  /* 0x0000000000017941 */ /* 0x000fea0003800000 */
.L_x_180:
[----:B------:R-:W-:Y:S01]  /*4df0*/  @!P3 IMAD R95, R95, R153, R10 ;  /* 0x000000995f5fb224 */ /* 0x000fe200078e020a */
[----:B------:R-:W-:Y:S04]  /*4e00*/  BSSY B1, `(.L_x_182) ;  /* 0x0000006000017945 */ /* 0x000fe80003800000 */
[----:B------:R0:W-:Y:S01]  /*4e10*/  @!P3 STG.E.U8 desc[UR36][R6.64+0x89], R95 ;  /* 0x0000895f0600b986 */ /* 0x0001e2000c101124 */
[----:B------:R-:W-:Y:S05]  /*4e20*/  @P5 BRA `(.L_x_183) ;  /* 0x00000000000c5947 */ /* 0x000fea0003800000 */
[----:B------:R-:W1:Y:S02]  /*4e30*/  LDG.E.U8 R164, desc[UR36][R2.64+0x90] ;  /* 0x0000902402a47981 */ /* 0x000e64000c1e1100 */
[----:B-1----:R-:W-:-:S05]  /*4e40*/  PRMT R11, R164, 0x8880, RZ ;  /* 0x00008880a40b7816 */ /* 0x002fca00000000ff */
[----:B------:R-:W-:-:S07]  /*4e50*/  IMAD R10, R11, R152, RZ ;  /* 0x000000980b0a7224 */ /* 0x000fce00078e02ff */
.L_x_183:
[----:B------:R-:W-:Y:S05]  /*4e60*/  BSYNC B1 ;  /* 0x0000000000017941 */ /* 0x000fea0003800000 */
.L_x_182:
[----:B-1----:R-:W-:Y:S01]  /*4e70*/  @!P5 IMAD R11, R96, R153, R10 ;  /* 0x00000099600bd224 */ /* 0x002fe200078e020a */
[----:B------:R-:W-:Y:S04]  /*4e80*/  BSSY B1, `(.L_x_184) ;  /* 0x0000006000017945 */ /* 0x000fe80003800000 */
[----:B------:R1:W-:Y:S01]  /*4e90*/  @!P5 STG.E.U8 desc[UR36][R4.64+0x90], R11 ;  /* 0x0000900b0400d986 */ /* 0x0003e2000c101124 */
[----:B------:R-:W-:Y:S05]  /*4ea0*/  @P2 BRA `(.L_x_185) ;  /* 0x00000000000c2947 */ /* 0x000fea0003800000 */
[----:B------:R-:W1:Y:S02]  /*4eb0*/  LDG.E.U8 R164, desc[UR36][R2.64+0x91] ;  /* 0x0000912402a47981 */ /* 0x000e64000c1e1100 */
[----:B-1----:R-:W-:-:S05]  /*4ec0*/  PRMT R11, R164, 0x8880, RZ ;  /* 0x00008880a40b7816 */ /* 0x002fca00000000ff */
[----:B------:R-:W-:-:S07]  /*4ed0*/  IMAD R10, R11, R152, RZ ;  /* 0x000000980b0a7224 */ /* 0x000fce00078e02ff */
.L_x_185:
[----:B------:R-:W-:Y:S05]  /*4ee0*/  BSYNC B1 ;  /* 0x0000000000017941 */ /* 0x000fea0003800000 */
.L_x_184:
        /* <DEDUP_REMOVED lines=11> */
.L_x_187:
[----:B------:R-:W-:Y:S05]  /*4fa0*/  BSYNC B1 ;  /* 0x0000000000017941 */ /* 0x000fea0003800000 */
.L_x_186:
[----:B-1----:R-:W-:Y:S01]  /*4fb0*/  @!P4 IMAD R11, R98, R153, R10 ;  /* 0x00000099620bc224 */ /* 0x002fe200078e020a */
[----:B------:R-:W-:Y:S04]  /*4fc0*/  BSSY B1, `(.L_x_188) ;  /* 0x0000006000017945 */ /* 0x000fe80003800000 */
[----:B------:R1:W-:Y:S01]  /*4fd0*/  @!P4 STG.E.U8 desc[UR36][R6.64+0x90], R11 ;  /* 0x0000900b0600c986 */ /* 0x0003e2000c101124 */
[----:B------:R-:W-:Y:S05]  /*4fe0*/  @P3 BRA `(.L_x_189) ;  /* 0x00000000000c3947 */ /* 0x000fea0003800000 */
[----:B------:R-:W1:Y:S02]  /*4ff0*/  LDG.E.U8 R164, desc[UR36][R8.64+0x91] ;  /* 0x0000912408a47981 */ /* 0x000e64000c1e1100 */
[----:B-1----:R-:W-:-:S05]  /*5000*/  PRMT R11, R164, 0x8880, RZ ;  /* 0x00008880a40b7816 */ /* 0x002fca00000000ff */
[----:B------:R-:W-:-:S07]  /*5010*/  IMAD R10, R11, R152, RZ ;  /* 0x000000980b0a7224 */ /* 0x000fce00078e02ff */
.L_x_189:
[----:B------:R-:W-:Y:S05]  /*5020*/  BSYNC B1 ;  /* 0x0000000000017941 */ /* 0x000fea0003800000 */
.L_x_188:
[----:B------:R-:W-:Y:S01]  /*5030*/  @!P3 IMAD R99, R99, R153, R10 ;  /* 0x000000996363b224 */ /* 0x000fe200078e020a */
[----:B------:R-:W-:Y:S04]  /*5040*/  BSSY B1, `(.L_x_190) ;  /* 0x0000006000017945 */ /* 0x000fe80003800000 */
[----:B------:R0:W-:Y:S01]  /*5050*/  @!P3 STG.E.U8 desc[UR36][R6.64+0x91], R99 ;  /* 0x000091630600b986 */ /* 0x0001e2000c101124 */
[----:B------:R-:W-:Y:S05]  /*5060*/  @P5 BRA `(.L_x_191) ;  /* 0x00000000000c5947 */ /* 0x000fea0003800000 */
[----:B------:R-:W1:Y:S02]  /*5070*/  LDG.E.U8 R164, desc[UR36][R2.64+0x98] ;  /* 0x0000982402a47981 */ /* 0x000e64000c1e1100 */
[----:B-1----:R-:W-:-:S05]  /*5080*/  PRMT R11, R164, 0x8880, RZ ;  /* 0x00008880a40b7816 */ /* 0x002fca00000000ff */
[----:B------:R-:W-:-:S07]  /*5090*/  IMAD R10, R11, R152, RZ ;  /* 0x000000980b0a7224 */ /* 0x000fce00078e02ff */
.L_x_191:
[----:B------:R-:W-:Y:S05]  /*50a0*/  BSYNC B1 ;  /* 0x0000000000017941 */ /* 0x000fea0003800000 */
.L_x_190:
[----:B-1----:R-:W-:Y:S01]  /*50b0*/  @!P5 IMAD R11, R100, R153, R10 ;  /* 0x00000099640bd224 */ /* 0x002fe200078e020a */
[----:B------:R-:W-:Y:S04]  /*50c0*/  BSSY B1, `(.L_x_192) ;  /* 0x0000006000017945 */ /* 0x000fe80003800000 */
[----:B------:R1:W-:Y:S01]  /*50d0*/  @!P5 STG.E.U8 desc[UR36][R4.64+0x98], R11 ;  /* 0x0000980b0400d986 */ /* 0x0003e2000c101124 */
[----:B------:R-:W-:Y:S05]  /*50e0*/  @P2 BRA `(.L_x_193) ;  /* 0x00000000000c2947 */ /* 0x000fea0003800000 */
[----:B------:R-:W1:Y:S02]  /*50f0*/  LDG.E.U8 R164, desc[UR36][R2.64+0x99] ;  /* 0x0000992402a47981 */ /* 0x000e64000c1e1100 */
[----:B-1----:R-:W-:-:S05]  /*5100*/  PRMT R11, R164, 0x8880, RZ ;  /* 0x00008880a40b7816 */ /* 0x002fca00000000ff */
[----:B------:R-:W-:-:S07]  /*5110*/  IMAD R10, R11, R152, RZ ;  /* 0x000000980b0a7224 */ /* 0x000fce00078e02ff */
.L_x_193:
[----:B------:R-:W-:Y:S05]  /*5120*/  BSYNC B1 ;  /* 0x0000000000017941 */ /* 0x000fea0003800000 */
.L_x_192:
        /* <DEDUP_REMOVED lines=11> */
.L_x_195:
[----:B------:R-:W-:Y:S05]  /*51e0*/  BSYNC B1 ;  /* 0x0000000000017941 */ /* 0x000fea0003800000 */
.L_x_194:
[----:B-1----:R-:W-:Y:S01]  /*51f0*/  @!P4 IMAD R11, R102, R153, R10 ;  /* 0x00000099660bc224 */ /* 0x002fe200078e020a */
[----:B------:R-:W-:Y:S04]  /*5200*/  BSSY B1, `(.L_x_196) ;  /* 0x0000006000017945 */ /* 0x000fe80003800000 */
[----:B------:R1:W-:Y:S01]  /*5210*/  @!P4 STG.E.U8 desc[UR36][R6.64+0x98], R11 ;  /* 0x0000980b0600c986 */ /* 0x0003e2000c101124 */
[----:B------:R-:W-:Y:S05]  /*5220*/  @P3 BRA `(.L_x_197) ;  /* 0x00000000000c3947 */ /* 0x000fea0003800000 */
[----:B------:R-:W1:Y:S02]  /*5230*/  LDG.E.U8 R164, desc[UR36][R8.64+0x99] ;  /* 0x0000992408a47981 */ /* 0x000e64000c1e1100 */
[----:B-1----:R-:W-:-:S05]  /*5240*/  PRMT R11, R164, 0x8880, RZ ;  /* 0x00008880a40b7816 */ /* 0x002fca00000000ff */
[----:B------:R-:W-:-:S07]  /*5250*/  IMAD R10, R11, R152, RZ ;  /* 0x000000980b0a7224 */ /* 0x000fce00078e02ff */
.L_x_197:
[----:B------:R-:W-:Y:S05]  /*5260*/  BSYNC B1 ;  /* 0x0000000000017941 */ /* 0x000fea0003800000 */
.L_x_196:
[----:B------:R-:W-:Y:S01]  /*5270*/  @!P3 IMAD R103, R103, R153, R10 ;  /* 0x000000996767b224 */ /* 0x000fe200078e020a */
[----:B------:R-:W-:Y:S04]  /*5280*/  BSSY B1, `(.L_x_198) ;  /* 0x0000006000017945 */ /* 0x000fe80003800000 */
[----:B------:R0:W-:Y:S01]  /*5290*/  @!P3 STG.E.U8 desc[UR36][R6.64+0x99], R103 ;  /* 0x000099670600b986 */ /* 0x0001e2000c101124 */
[----:B------:R-:W-:Y:S05]  /*52a0*/  @P5 BRA `(.L_x_199) ;  /* 0x00000000000c5947 */ /* 0x000fea0003800000 */
[----:B------:R-:W1:Y:S02]  /*52b0*/  LDG.E.U8 R164, desc[UR36][R2.64+0xa0] ;  /* 0x0000a02402a47981 */ /* 0x000e64000c1e1100 */
[----:B-1----:R-:W-:-:S05]  /*52c0*/  PRMT R11, R164, 0x8880, RZ ;  /* 0x00008880a40b7816 */ /* 0x002fca00000000ff */
[----:B------:R-:W-:-:S07]  /*52d0*/  IMAD R10, R11, R152, RZ ;  /* 0x000000980b0a7224 */ /* 0x000fce00078e02ff */
.L_x_199:
[----:B------:R-:W-:Y:S05]  /*52e0*/  BSYNC B1 ;  /* 0x0000000000017941 */ /* 0x000fea0003800000 */
.L_x_198:
[----:B-1----:R-:W-:Y:S01]  /*52f0*/  @!P5 IMAD R11, R104, R153, R10 ;  /* 0x00000099680bd224 */ /* 0x002fe200078e020a */
[----:B------:R-:W-:Y:S04]  /*5300*/  BSSY B1, `(.L_x_200) ;  /* 0x0000006000017945 */ /* 0x000fe80003800000 */
[----:B------:R1:W-:Y:S01]  /*5310*/  @!P5 STG.E.U8 desc[UR36][R4.64+0xa0], R11 ;  /* 0x0000a00b0400d986 */ /* 0x0003e2000c101124 */
[----:B------:R-:W-:Y:S05]  /*5320*/  @P2 BRA `(.L_x_201) ;  /* 0x00000000000c2947 */ /* 0x000fea0003800000 */
[----:B------:R-:W1:Y:S02]  /*5330*/  LDG.E.U8 R164, desc[UR36][R2.64+0xa1] ;  /* 0x0000a12402a47981 */ /* 0x000e64000c1e1100 */
[----:B-1----:R-:W-:-:S05]  /*5340*/  PRMT R11, R164, 0x8880, RZ ;  /* 0x00008880a40b7816 */ /* 0x002fca00000000ff */
[----:B------:R-:W-:-:S07]  /*5350*/  IMAD R10, R11, R152, RZ ;  /* 0x000000980b0a7224 */ /* 0x000fce00078e02ff */
.L_x_201:
[----:B------:R-:W-:Y:S05]  /*5360*/  BSYNC B1 ;  /* 0x0000000000017941 */ /* 0x000fea0003800000 */
.L_x_200:
        /* <DEDUP_REMOVED lines=11> */
.L_x_203:
[----:B------:R-:W-:Y:S05]  /*5420*/  BSYNC B1 ;  /* 0x0000000000017941 */ /* 0x000fea0003800000 */
.L_x_202:
[----:B-1----:R-:W-:Y:S01]  /*5430*/  @!P4 IMAD R11, R106, R153, R10 ;  /* 0x000000996a0bc224 */ /* 0x002fe200078e020a */
[----:B------:R-:W-:Y:S04]  /*5440*/  BSSY B1, `(.L_x_204) ;  /* 0x0000006000017945 */ /* 0x000fe80003800000 */
[----:B------:R1:W-:Y:S01]  /*5450*/  @!P4 STG.E.U8 desc[UR36][R6.64+0xa0], R11 ;  /* 0x0000a00b0600c986 */ /* 0x0003e2000c101124 */
[----:B------:R-:W-:Y:S05]  /*5460*/  @P3 BRA `(.L_x_205) ;  /* 0x00000000000c3947 */ /* 0x000fea0003800000 */
[----:B------:R-:W1:Y:S02]  /*5470*/  LDG.E.U8 R164, desc[UR36][R8.64+0xa1] ;  /* 0x0000a12408a47981 */ /* 0x000e64000c1e1100 */
[----:B-1----:R-:W-:-:S05]  /*5480*/  PRMT R11, R164, 0x8880, RZ ;  /* 0x00008880a40b7816 */ /* 0x002fca00000000ff */
[----:B------:R-:W-:-:S07]  /*5490*/  IMAD R10, R11, R152, RZ ;  /* 0x000000980b0a7224 */ /* 0x000fce00078e02ff */
.L_x_205:
[----:B------:R-:W-:Y:S05]  /*54a0*/  BSYNC B1 ;  /* 0x0000000000017941 */ /* 0x000fea0003800000 */
.L_x_204:
[----:B------:R-:W-:Y:S01]  /*54b0*/  @!P3 IMAD R107, R107, R153, R10 ;  /* 0x000000996b6bb224 */ /* 0x000fe200078e020a */
[----:B------:R-:W-:Y:S04]  /*54c0*/  BSSY B1, `(.L_x_206) ;  /* 0x0000006000017945 */ /* 0x000fe80003800000 */
[----:B------:R0:W-:Y:S01]  /*54d0*/  @!P3 STG.E.U8 desc[UR36][R6.64+0xa1], R107 ;  /* 0x0000a16b0600b986 */ /* 0x0001e2000c101124 */
[----:B------:R-:W-:Y:S05]  /*54e0*/  @P5 BRA `(.L_x_207) ;  /* 0x00000000000c5947 */ /* 0x000fea0003800000 */
[----:B------:R-:W1:Y:S02]  /*54f0*/  LDG.E.U8 R164, desc[UR36][R2.64+0xa8] ;  /* 0x0000a82402a47981 */ /* 0x000e64000c1e1100 */
[----:B-1----:R-:W-:-:S05]  /*5500*/  PRMT R11, R164, 0x8880, RZ ;  /* 0x00008880a40b7816 */ /* 0x002fca00000000ff */
[----:B------:R-:W-:-:S07]  /*5510*/  IMAD R10, R11, R152, RZ ;  /* 0x000000980b0a7224 */ /* 0x000fce00078e02ff */
.L_x_207:
[----:B------:R-:W-:Y:S05]  /*5520*/  BSYNC B1 ;  /* 0x0000000000017941 */ /* 0x000fea0003800000 */
.L_x_206:
[----:B-1----:R-:W-:Y:S01]  /*5530*/  @!P5 IMAD R11, R108, R153, R10 ;  /* 0x000000996c0bd224 */ /* 0x002fe200078e020a */
[----:B------:R-:W-:Y:S04]  /*5540*/  BSSY B1, `(.L_x_208) ;  /* 0x0000006000017945 */ /* 0x000fe80003800000 */
[----:B------:R1:W-:Y:S01]  /*5550*/  @!P5 STG.E.U8 desc[UR36][R4.64+0xa8], R11 ;  /* 0x0000a80b0400d986 */ /* 0x0003e2000c101124 */
[----:B------:R-:W-:Y:S05]  /*5560*/  @P2 BRA `(.L_x_209) ;  /* 0x00000000000c2947 */ /* 0x000fea0003800000 */
[----:B------:R-:W1:Y:S02]  /*5570*/  LDG.E.U8 R164, desc[UR36][R2.64+0xa9] ;  /* 0x0000a92402a47981 */ /* 0x000e64000c1e1100 */
[----:B-1----:R-:W-:-:S05]  /*5580*/  PRMT R11, R164, 0x8880, RZ ;  /* 0x00008880a40b7816 */ /* 0x002fca00000000ff */
[----:B------:R-:W-:-:S07]  /*5590*/  IMAD R10, R11, R152, RZ ;  /* 0x000000980b0a7224 */ /* 0x000fce00078e02ff */
.L_x_209:
[----:B------:R-:W-:Y:S05]  /*55a0*/  BSYNC B1 ;  /* 0x0000000000017941 */ /* 0x000fea0003800000 */
.L_x_208:
        /* <DEDUP_REMOVED lines=11> */
.L_x_211:
[----:B------:R-:W-:Y:S05]  /*5660*/  BSYNC B1 ;  /* 0x0000000000017941 */ /* 0x000fea0003800000 */
.L_x_210:
[----:B-1----:R-:W-:Y:S01]  /*5670*/  @!P4 IMAD R11, R110, R153, R10 ;  /* 0x000000996e0bc224 */ /* 0x002fe200078e020a */
[----:B------:R-:W-:Y:S04]  /*5680*/  BSSY B1, `(.L_x_212) ;  /* 0x0000006000017945 */ /* 0x000fe80003800000 */
[----:B------:R1:W-:Y:S01]  /*5690*/  @!P4 STG.E.U8 desc[UR36][R6.64+0xa8], R11 ;  /* 0x0000a80b0600c986 */ /* 0x0003e2000c101124 */
[----:B------:R-:W-:Y:S05]  /*56a0*/  @P3 BRA `(.L_x_213) ;  /* 0x00000000000c3947 */ /* 0x000fea0003800000 */
[----:B------:R-:W1:Y:S02]  /*56b0*/  LDG.E.U8 R164, desc[UR36][R8.64+0xa9] ;  /* 0x0000a92408a47981 */ /* 0x000e64000c1e1100 */
[----:B-1----:R-:W-:-:S05]  /*56c0*/  PRMT R11, R164, 0x8880, RZ ;  /* 0x00008880a40b7816 */ /* 0x002fca00000000ff */
[----:B------:R-:W-:-:S07]  /*56d0*/  IMAD R10, R11, R152, RZ ;  /* 0x000000980b0a7224 */ /* 0x000fce00078e02ff */
.L_x_213:
[----:B------:R-:W-:Y:S05]  /*56e0*/  BSYNC B1 ;  /* 0x0000000000017941 */ /* 0x000fea0003800000 */
.L_x_212:
[----:B------:R-:W-:Y:S01]  /*56f0*/  @!P3 IMAD R111, R111, R153, R10 ;  /* 0x000000996f6fb224 */ /* 0x000fe200078e020a */
[----:B------:R-:W-:Y:S04]  /*5700*/  BSSY B1, `(.L_x_214) ;  /* 0x0000006000017945 */ /* 0x000fe80003800000 */
[----:B------:R0:W-:Y:S01]  /*5710*/  @!P3 STG.E.U8 desc[UR36][R6.64+0xa9], R111 ;  /* 0x0000a96f0600b986 */ /* 0x0001e2000c101124 */
[----:B------:R-:W-:Y:S05]  /*5720*/  @P5 BRA `(.L_x_215) ;  /* 0x00000000000c5947 */ /* 0x000fea0003800000 */
[----:B------:R-:W1:Y:S02]  /*5730*/  LDG.E.U8 R164, desc[UR36][R2.64+0xb0] ;  /* 0x0000b02402a47981 */ /* 0x000e64000c1e1100 */
[----:B-1----:R-:W-:-:S05]  /*5740*/  PRMT R11, R164, 0x8880, RZ ;  /* 0x00008880a40b7816 */ /* 0x002fca00000000ff */
[----:B------:R-:W-:-:S07]  /*5750*/  IMAD R10, R11, R152, RZ ;  /* 0x000000980b0a7224 */ /* 0x000fce00078e02ff */
.L_x_215:
[----:B------:R-:W-:Y:S05]  /*5760*/  BSYNC B1 ;  /* 0x0000000000017941 */ /* 0x000fea0003800000 */
.L_x_214:
[----:B-1----:R-:W-:Y:S01]  /*5770*/  @!P5 IMAD R11, R112, R153, R10 ;  /* 0x00000099700bd224 */ /* 0x002fe200078e020a */
[----:B------:R-:W-:Y:S04]  /*5780*/  BSSY B1, `(.L_x_216) ;  /* 0x0000006000017945 */ /* 0x000fe80003800000 */
[----:B------:R1:W-:Y:S01]  /*5790*/  @!P5 STG.E.U8 desc[UR36][R4.64+0xb0], R11 ;  /* 0x0000b00b0400d986 */ /* 0x0003e2000c101124 */
[----:B------:R-:W-:Y:S05]  /*57a0*/  @P2 BRA `(.L_x_217) ;  /* 0x00000000000c2947 */ /* 0x000fea0003800000 */
[----:B------:R-:W1:Y:S02]  /*57b0*/  LDG.E.U8 R164, desc[UR36][R2.64+0xb1] ;  /* 0x0000b12402a47981 */ /* 0x000e64000c1e1100 */
[----:B-1----:R-:W-:-:S05]  /*57c0*/  PRMT R11, R164, 0x8880, RZ ;  /* 0x00008880a40b7816 */ /* 0x002fca00000000ff */
[----:B------:R-:W-:-:S07]  /*57d0*/  IMAD R10, R11, R152, RZ ;  /* 0x000000980b0a7224 */ /* 0x000fce00078e02ff */
.L_x_217:
[----:B------:R-:W-:Y:S05]  /*57e0*/  BSYNC B1 ;  /* 0x0000000000017941 */ /* 0x000fea0003800000 */
.L_x_216:
        /* <DEDUP_REMOVED lines=11> */
.L_x_219:
[----:B------:R-:W-:Y:S05]  /*58a0*/  BSYNC B1 ;  /* 0x0000000000017941 */ /* 0x000fea0003800000 */
.L_x_218:
[----:B-1----:R-:W-:Y:S01]  /*58b0*/  @!P4 IMAD R11, R114, R153, R10 ;  /* 0x00000099720bc224 */ /* 0x002fe200078e020a */
[----:B------:R-:W-:Y:S04]  /*58c0*/  BSSY B1, `(.L_x_220) ;  /* 0x0000006000017945 */ /* 0x000fe80003800000 */
[----:B------:R1:W-:Y:S01]  /*58d0*/  @!P4 STG.E.U8 desc[UR36][R6.64+0xb0], R11 ;  /* 0x0000b00b0600c986 */ /* 0x0003e2000c101124 */
[----:B------:R-:W-:Y:S05]  /*58e0*/  @P3 BRA `(.L_x_221) ;  /* 0x00000000000c3947 */ /* 0x000fea0003800000 */
[----:B------:R-:W1:Y:S02]  /*58f0*/  LDG.E.U8 R164, desc[UR36][R8.64+0xb1] ;  /* 0x0000b12408a47981 */ /* 0x000e64000c1e1100 */
[----:B-1----:R-:W-:-:S05]  /*5900*/  PRMT R11, R164, 0x8880, RZ ;  /* 0x00008880a40b7816 */ /* 0x002fca00000000ff */
[----:B------:R-:W-:-:S07]  /*5910*/  IMAD R10, R11, R152, RZ ;  /* 0x000000980b0a7224 */ /* 0x000fce00078e02ff */
.L_x_221:
[----:B------:R-:W-:Y:S05]  /*5920*/  BSYNC B1 ;  /* 0x0000000000017941 */ /* 0x000fea0003800000 */
.L_x_220:
[----:B------:R-:W-:Y:S01]  /*5930*/  @!P3 IMAD R115, R115, R153, R10 ;  /* 0x000000997373b224 */ /* 0x000fe200078e020a */
[----:B------:R-:W-:Y:S04]  /*5940*/  BSSY B1, `(.L_x_222) ;  /* 0x0000006000017945 */ /* 0x000fe80003800000 */
[----:B------:R0:W-:Y:S01]  /*5950*/  @!P3 STG.E.U8 desc[UR36][R6.64+0xb1], R115 ;  /* 0x0000b1730600b986 */ /* 0x0001e2000c101124 */
[----:B------:R-:W-:Y:S05]  /*5960*/  @P5 BRA `(.L_x_223) ;  /* 0x00000000000c5947 */ /* 0x000fea0003800000 */
[----:B------:R-:W1:Y:S02]  /*5970*/  LDG.E.U8 R164, desc[UR36][R2.64+0xb8] ;  /* 0x0000b82402a47981 */ /* 0x000e64000c1e1100 */
[----:B-1----:R-:W-:-:S05]  /*5980*/  PRMT R11, R164, 0x8880, RZ ;  /* 0x00008880a40b7816 */ /* 0x002fca00000000ff */
[----:B------:R-:W-:-:S07]  /*5990*/  IMAD R10, R11, R152, RZ ;  /* 0x000000980b0a7224 */ /* 0x000fce00078e02ff */
.L_x_223:
[----:B------:R-:W-:Y:S05]  /*59a0*/  BSYNC B1 ;  /* 0x0000000000017941 */ /* 0x000fea0003800000 */
.L_x_222:
[----:B-1----:R-:W-:Y:S01]  /*59b0*/  @!P5 IMAD R11, R116, R153, R10 ;  /* 0x00000099740bd224 */ /* 0x002fe200078e020a */
[----:B------:R-:W-:Y:S04]  /*59c0*/  BSSY B1, `(.L_x_224) ;  /* 0x0000006000017945 */ /* 0x000fe80003800000 */
[----:B------:R1:W-:Y:S01]  /*59d0*/  @!P5 STG.E.U8 desc[UR36][R4.64+0xb8], R11 ;  /* 0x0000b80b0400d986 */ /* 0x0003e2000c101124 */
[----:B------:R-:W-:Y:S05]  /*59e0*/  @P2 BRA `(.L_x_225) ;  /* 0x00000000000c2947 */ /* 0x000fea0003800000 */
[----:B------:R-:W1:Y:S02]  /*59f0*/  LDG.E.U8 R164, desc[UR36][R2.64+0xb9] ;  /* 0x0000b92402a47981 */ /* 0x000e64000c1e1100 */
[----:B-1----:R-:W-:-:S05]  /*5a00*/  PRMT R11, R164, 0x8880, RZ ;  /* 0x00008880a40b7816 */ /* 0x002fca00000000ff */
[----:B------:R-:W-:-:S07]  /*5a10*/  IMAD R10, R11, R152, RZ ;  /* 0x000000980b0a7224 */ /* 0x000fce00078e02ff */
.L_x_225:
[----:B------:R-:W-:Y:S05]  /*5a20*/  BSYNC B1 ;  /* 0x0000000000017941 */ /* 0x000fea0003800000 */
.L_x_224:
        /* <DEDUP_REMOVED lines=11> */
.L_x_227:
[----:B------:R-:W-:Y:S05]  /*5ae0*/  BSYNC B1 ;  /* 0x0000000000017941 */ /* 0x000fea0003800000 */
.L_x_226:
[----:B-1----:R-:W-:Y:S01]  /*5af0*/  @!P4 IMAD R11, R118, R153, R10 ;  /* 0x00000099760bc224 */ /* 0x002fe200078e020a */
[----:B------:R-:W-:Y:S04]  /*5b00*/  BSSY B1, `(.L_x_228) ;  /* 0x0000006000017945 */ /* 0x000fe80003800000 */
[----:B------:R1:W-:Y:S01]  /*5b10*/  @!P4 STG.E.U8 desc[UR36][R6.64+0xb8], R11 ;  /* 0x0000b80b0600c986 */ /* 0x0003e2000c101124 */
[----:B------:R-:W-:Y:S05]  /*5b20*/  @P3 BRA `(.L_x_229) ;  /* 0x00000000000c3947 */ /* 0x000fea0003800000 */
[----:B------:R-:W1:Y:S02]  /*5b30*/  LDG.E.U8 R164, desc[UR36][R8.64+0xb9] ;  /* 0x0000b92408a47981 */ /* 0x000e64000c1e1100 */
[----:B-1----:R-:W-:-:S05]  /*5b40*/  PRMT R11, R164, 0x8880, RZ ;  /* 0x00008880a40b7816 */ /* 0x002fca00000000ff */
[----:B------:R-:W-:-:S07]  /*5b50*/  IMAD R10, R11, R152, RZ ;  /* 0x000000980b0a7224 */ /* 0x000fce00078e02ff */
.L_x_229:
[----:B------:R-:W-:Y:S05]  /*5b60*/  BSYNC B1 ;  /* 0x0000000000017941 */ /* 0x000fea0003800000 */
.L_x_228:
[----:B------:R-:W-:Y:S01]  /*5b70*/  @!P3 IMAD R119, R119, R153, R10 ;  /* 0x000000997777b224 */ /* 0x000fe200078e020a */
[----:B------:R-:W-:Y:S04]  /*5b80*/  BSSY B1, `(.L_x_230) ;  /* 0x0000006000017945 */ /* 0x000fe80003800000 */
[----:B------:R0:W-:Y:S01]  /*5b90*/  @!P3 STG.E.U8 desc[UR36][R6.64+0xb9], R119 ;  /* 0x0000b9770600b986 */ /* 0x0001e2000c101124 */
[----:B------:R-:W-:Y:S05]  /*5ba0*/  @P5 BRA `(.L_x_231) ;  /* 0x00000000000c5947 */ /* 0x000fea0003800000 */
[----:B------:R-:W1:Y:S02]  /*5bb0*/  LDG.E.U8 R164, desc[UR36][R2.64+0xc0] ;  /* 0x0000c02402a47981 */ /* 0x000e64000c1e1100 */
[----:B-1----:R-:W-:-:S05]  /*5bc0*/  PRMT R11, R164, 0x8880, RZ ;  /* 0x00008880a40b7816 */ /* 0x002fca00000000ff */
[----:B------:R-:W-:-:S07]  /*5bd0*/  IMAD R10, R11, R152, RZ ;  /* 0x000000980b0a7224 */ /* 0x000fce00078e02ff */
.L_x_231:
[----:B------:R-:W-:Y:S05]  /*5be0*/  BSYNC B1 ;  /* 0x0000000000017941 */ /* 0x000fea0003800000 */
.L_x_230:
[----:B-1----:R-:W-:Y:S01]  /*5bf0*/  @!P5 IMAD R11, R120, R153, R10 ;  /* 0x00000099780bd224 */ /* 0x002fe200078e020a */
[----:B------:R-:W-:Y:S04]  /*5c00*/  BSSY B1, `(.L_x_232) ;  /* 0x0000006000017945 */ /* 0x000fe80003800000 */
[----:B------:R1:W-:Y:S01]  /*5c10*/  @!P5 STG.E.U8 desc[UR36][R4.64+0xc0], R11 ;  /* 0x0000c00b0400d986 */ /* 0x0003e2000c101124 */
[----:B------:R-:W-:Y:S05]  /*5c20*/  @P2 BRA `(.L_x_233) ;  /* 0x00000000000c2947 */ /* 0x000fea0003800000 */
[----:B------:R-:W1:Y:S02]  /*5c30*/  LDG.E.U8 R164, desc[UR36][R2.64+0xc1] ;  /* 0x0000c12402a47981 */ /* 0x000e64000c1e1100 */
[----:B-1----:R-:W-:-:S05]  /*5c40*/  PRMT R11, R164, 0x8880, RZ ;  /* 0x00008880a40b7816 */ /* 0x002fca00000000ff */
[----:B------:R-:W-:-:S07]  /*5c50*/  IMAD R10, R11, R152, RZ ;  /* 0x000000980b0a7224 */ /* 0x000fce00078e02ff */
.L_x_233:
[----:B------:R-:W-:Y:S05]  /*5c60*/  BSYNC B1 ;  /* 0x0000000000017941 */ /* 0x000fea0003800000 */
.L_x_232:
        /* <DEDUP_REMOVED lines=11> */
.L_x_235:
[----:B------:R-:W-:Y:S05]  /*5d20*/  BSYNC B1 ;  /* 0x0000000000017941 */ /* 0x000fea0003800000 */
.L_x_234:
[----:B-1----:R-:W-:Y:S01]  /*5d30*/  @!P4 IMAD R11, R122, R153, R10 ;  /* 0x000000997a0bc224 */ /* 0x002fe200078e020a */
[----:B------:R-:W-:Y:S04]  /*5d40*/  BSSY B1, `(.L_x_236) ;  /* 0x0000006000017945 */ /* 0x000fe80003800000 */
[----:B------:R1:W-:Y:S01]  /*5d50*/  @!P4 STG.E.U8 desc[UR36][R6.64+0xc0], R11 ;  /* 0x0000c00b0600c986 */ /* 0x0003e2000c101124 */
[----:B------:R-:W-:Y:S05]  /*5d60*/  @P3 BRA `(.L_x_237) ;  /* 0x00000000000c3947 */ /* 0x000fea0003800000 */
[----:B------:R-:W1:Y:S02]  /*5d70*/  LDG.E.U8 R164, desc[UR36][R8.64+0xc1] ;  /* 0x0000c12408a47981 */ /* 0x000e64000c1e1100 */
[----:B-1----:R-:W-:-:S05]  /*5d80*/  PRMT R11, R164, 0x8880, RZ ;  /* 0x00008880a40b7816 */ /* 0x002fca00000000ff */
[----:B------:R-:W-:-:S07]  /*5d90*/  IMAD R10, R11, R152, RZ ;  /* 0x000000980b0a7224 */ /* 0x000fce00078e02ff */
.L_x_237:
[----:B------:R-:W-:Y:S05]  /*5da0*/  BSYNC B1 ;  /* 0x0000000000017941 */ /* 0x000fea0003800000 */
.L_x_236:
[----:B------:R-:W-:Y:S01]  /*5db0*/  @!P3 IMAD R123, R123, R153, R10 ;  /* 0x000000997b7bb224 */ /* 0x000fe200078e020a */
[----:B------:R-:W-:Y:S04]  /*5dc0*/  BSSY B1, `(.L_x_238) ;  /* 0x0000006000017945 */ /* 0x000fe80003800000 */
[----:B------:R0:W-:Y:S01]  /*5dd0*/  @!P3 STG.E.U8 desc[UR36][R6.64+0xc1], R123 ;  /* 0x0000c17b0600b986 */ /* 0x0001e2000c101124 */
[----:B------:R-:W-:Y:S05]  /*5de0*/  @P5 BRA `(.L_x_239) ;  /* 0x00000000000c5947 */ /* 0x000fea0003800000 */
[----:B------:R-:W1:Y:S02]  /*5df0*/  LDG.E.U8 R164, desc[UR36][R2.64+0xc8] ;  /* 0x0000c82402a47981 */ /* 0x000e64000c1e1100 */
[----:B-1----:R-:W-:-:S05]  /*5e00*/  PRMT R11, R164, 0x8880, RZ ;  /* 0x00008880a40b7816 */ /* 0x002fca00000000ff */
[----:B------:R-:W-:-:S07]  /*5e10*/  IMAD R10, R11, R152, RZ ;  /* 0x000000980b0a7224 */ /* 0x000fce00078e02ff */
.L_x_239:
[----:B------:R-:W-:Y:S05]  /*5e20*/  BSYNC B1 ;  /* 0x0000000000017941 */ /* 0x000fea0003800000 */
.L_x_238:
[----:B-1----:R-:W-:Y:S01]  /*5e30*/  @!P5 IMAD R11, R124, R153, R10 ;  /* 0x000000997c0bd224 */ /* 0x002fe200078e020a */
[----:B------:R-:W-:Y:S04]  /*5e40*/  BSSY B1, `(.L_x_240) ;  /* 0x0000006000017945 */ /* 0x000fe80003800000 */
[----:B------:R1:W-:Y:S01]  /*5e50*/  @!P5 STG.E.U8 desc[UR36][R4.64+0xc8], R11 ;  /* 0x0000c80b0400d986 */ /* 0x0003e2000c101124 */
[----:B------:R-:W-:Y:S05]  /*5e60*/  @P2 BRA `(.L_x_241) ;  /* 0x00000000000c2947 */ /* 0x000fea0003800000 */
[----:B------:R-:W1:Y:S02]  /*5e70*/  LDG.E.U8 R164, desc[UR36][R2.64+0xc9] ;  /* 0x0000c92402a47981 */ /* 0x000e64000c1e1100 */
[----:B-1----:R-:W-:-:S05]  /*5e80*/  PRMT R11, R164, 0x8880, RZ ;  /* 0x00008880a40b7816 */ /* 0x002fca00000000ff */
[----:B------:R-:W-:-:S07]  /*5e90*/  IMAD R10, R11, R152, RZ ;  /* 0x000000980b0a7224 */ /* 0x000fce00078e02ff */
.L_x_241:
[----:B------:R-:W-:Y:S05]  /*5ea0*/  BSYNC B1 ;  /* 0x0000000000017941 */ /* 0x000fea0003800000 */
.L_x_240:
        /* <DEDUP_REMOVED lines=11> */
.L_x_243:
[----:B------:R-:W-:Y:S05]  /*5f60*/  BSYNC B1 ;  /* 0x0000000000017941 */ /* 0x000fea0003800000 */
.L_x_242:
[----:B-1----:R-:W-:Y:S01]  /*5f70*/  @!P4 IMAD R11, R126, R153, R10 ;  /* 0x000000997e0bc224 */ /* 0x002fe200078e020a */
[----:B------:R-:W-:Y:S04]  /*5f80*/  BSSY B1, `(.L_x_244) ;  /* 0x0000006000017945 */ /* 0x000fe80003800000 */
[----:B------:R1:W-:Y:S01]  /*5f90*/  @!P4 STG.E.U8 desc[UR36][R6.64+0xc8], R11 ;  /* 0x0000c80b0600c986 */ /* 0x0003e2000c101124 */
[----:B------:R-:W-:Y:S05]  /*5fa0*/  @P3 BRA `(.L_x_245) ;  /* 0x00000000000c3947 */ /* 0x000fea0003800000 */
[----:B------:R-:W1:Y:S02]  /*5fb0*/  LDG.E.U8 R164, desc[UR36][R8.64+0xc9] ;  /* 0x0000c92408a47981 */ /* 0x000e64000c1e1100 */
[----:B-1----:R-:W-:-:S05]  /*5fc0*/  PRMT R11, R164, 0x8880, RZ ;  /* 0x00008880a40b7816 */ /* 0x002fca00000000ff */
[----:B------:R-:W-:-:S07]  /*5fd0*/  IMAD R10, R11, R152, RZ ;  /* 0x000000980b0a7224 */ /* 0x000fce00078e02ff */
.L_x_245:
[----:B------:R-:W-:Y:S05]  /*5fe0*/  BSYNC B1 ;  /* 0x0000000000017941 */ /* 0x000fea0003800000 */
.L_x_244:
[----:B------:R-:W-:Y:S01]  /*5ff0*/  @!P3 IMAD R127, R127, R153, R10 ;  /* 0x000000997f7fb224 */ /* 0x000fe200078e020a */
[----:B------:R-:W-:Y:S04]  /*6000*/  BSSY B1, `(.L_x_246) ;  /* 0x0000006000017945 */ /* 0x000fe80003800000 */
[----:B------:R0:W-:Y:S01]  /*6010*/  @!P3 STG.E.U8 desc[UR36][R6.64+0xc9], R127 ;  /* 0x0000c97f0600b986 */ /* 0x0001e2000c101124 */
[----:B------:R-:W-:Y:S05]  /*6020*/  @P5 BRA `(.L_x_247) ;  /* 0x00000000000c5947 */ /* 0x000fea0003800000 */
[----:B------:R-:W1:Y:S02]  /*6030*/  LDG.E.U8 R164, desc[UR36][R2.64+0xd0] ;  /* 0x0000d02402a47981 */ /* 0x000e64000c1e1100 */
[----:B-1----:R-:W-:-:S05]  /*6040*/  PRMT R11, R164, 0x8880, RZ ;  /* 0x00008880a40b7816 */ /* 0x002fca00000000ff */
[----:B------:R-:W-:-:S07]  /*6050*/  IMAD R10, R11, R152, RZ ;  /* 0x000000980b0a7224 */ /* 0x000fce00078e02ff */
.L_x_247:
[----:B------:R-:W-:Y:S05]  /*6060*/  BSYNC B1 ;  /* 0x0000000000017941 */ /* 0x000fea0003800000 */
.L_x_246:
[----:B-1----:R-:W-:Y:S01]  /*6070*/  @!P5 IMAD R11, R128, R153, R10 ;  /* 0x00000099800bd224 */ /* 0x002fe200078e020a */
[----:B------:R-:W-:Y:S04]  /*6080*/  BSSY B1, `(.L_x_248) ;  /* 0x0000006000017945 */ /* 0x000fe80003800000 */
[----:B------:R1:W-:Y:S01]  /*6090*/  @!P5 STG.E.U8 desc[UR36][R4.64+0xd0], R11 ;  /* 0x0000d00b0400d986 */ /* 0x0003e2000c101124 */
[----:B------:R-:W-:Y:S05]  /*60a0*/  @P2 BRA `(.L_x_249) ;  /* 0x00000000000c2947 */ /* 0x000fea0003800000 */
[----:B------:R-:W1:Y:S02]  /*60b0*/  LDG.E.U8 R164, desc[UR36][R2.64+0xd1] ;  /* 0x0000d12402a47981 */ /* 0x000e64000c1e1100 */
[----:B-1----:R-:W-:-:S05]  /*60c0*/  PRMT R11, R164, 0x8880, RZ ;  /* 0x00008880a40b7816 */ /* 0x002fca00000000ff */
[----:B------:R-:W-:-:S07]  /*60d0*/  IMAD R10, R11, R152, RZ ;  /* 0x000000980b0a7224 */ /* 0x000fce00078e02ff */
.L_x_249:
[----:B------:R-:W-:Y:S05]  /*60e0*/  BSYNC B1 ;  /* 0x0000000000017941 */ /* 0x000fea0003800000 */
.L_x_248:
        /* <DEDUP_REMOVED lines=11> */
.L_x_251:
[----:B------:R-:W-:Y:S05]  /*61a0*/  BSYNC B1 ;  /* 0x0000000000017941 */ /* 0x000fea0003800000 */
.L_x_250:
[----:B-1----:R-:W-:Y:S01]  /*61b0*/  @!P4 IMAD R11, R130, R153, R10 ;  /* 0x00000099820bc224 */ /* 0x002fe200078e020a */
[----:B------:R-:W-:Y:S04]  /*61c0*/  BSSY B1, `(.L_x_252) ;  /* 0x0000006000017945 */ /* 0x000fe80003800000 */
[----:B------:R1:W-:Y:S01]  /*61d0*/  @!P4 STG.E.U8 desc[UR36][R6.64+0xd0], R11 ;  /* 0x0000d00b0600c986 */ /* 0x0003e2000c101124 */
[----:B------:R-:W-:Y:S05]  /*61e0*/  @P3 BRA `(.L_x_253) ;  /* 0x00000000000c3947 */ /* 0x000fea0003800000 */
[----:B------:R-:W1:Y:S02]  /*61f0*/  LDG.E.U8 R164, desc[UR36][R8.64+0xd1] ;  /* 0x0000d12408a47981 */ /* 0x000e64000c1e1100 */
[----:B-1----:R-:W-:-:S05]  /*6200*/  PRMT R11, R164, 0x8880, RZ ;  /* 0x00008880a40b7816 */ /* 0x002fca00000000ff */
[----:B------:R-:W-:-:S07]  /*6210*/  IMAD R10, R11, R152, RZ ;  /* 0x000000980b0a7224 */ /* 0x000fce00078e02ff */
.L_x_253:
[----:B------:R-:W-:Y:S05]  /*6220*/  BSYNC B1 ;  /* 0x0000000000017941 */ /* 0x000fea0003800000 */
.L_x_252:
[----:B------:R-:W-:Y:S01]  /*6230*/  @!P3 IMAD R131, R131, R153, R10 ;  /* 0x000000998383b224 */ /* 0x000fe200078e020a */
[----:B------:R-:W-:Y:S04]  /*6240*/  BSSY B1, `(.L_x_254) ;  /* 0x0000006000017945 */ /* 0x000fe80003800000 */
[----:B------:R0:W-:Y:S01]  /*6250*/  @!P3 STG.E.U8 desc[UR36][R6.64+0xd1], R131 ;  /* 0x0000d1830600b986 */ /* 0x0001e2000c101124 */
[----:B------:R-:W-:Y:S05]  /*6260*/  @P5 BRA `(.L_x_255) ;  /* 0x00000000000c5947 */ /* 0x000fea0003800000 */
[----:B------:R-:W1:Y:S02]  /*6270*/  LDG.E.U8 R164, desc[UR36][R2.64+0xd8] ;  /* 0x0000d82402a47981 */ /* 0x000e64000c1e1100 */
[----:B-1----:R-:W-:-:S05]  /*6280*/  PRMT R11, R164, 0x8880, RZ ;  /* 0x00008880a40b7816 */ /* 0x002fca00000000ff */
[----:B------:R-:W-:-:S07]  /*6290*/  IMAD R10, R11, R152, RZ ;  /* 0x000000980b0a7224 */ /* 0x000fce00078e02ff */
.L_x_255:
[----:B------:R-:W-:Y:S05]  /*62a0*/  BSYNC B1 ;  /* 0x0000000000017941 */ /* 0x000fea0003800000 */
.L_x_254:
[----:B-1----:R-:W-:Y:S01]  /*62b0*/  @!P5 IMAD R11, R132, R153, R10 ;  /* 0x00000099840bd224 */ /* 0x002fe200078e020a */
[----:B------:R-:W-:Y:S04]  /*62c0*/  BSSY B1, `(.L_x_256) ;  /* 0x0000006000017945 */ /* 0x000fe80003800000 */
[----:B------:R1:W-:Y:S01]  /*62d0*/  @!P5 STG.E.U8 desc[UR36][R4.64+0xd8], R11 ;  /* 0x0000d80b0400d986 */ /* 0x0003e2000c101124 */
[----:B------:R-:W-:Y:S05]  /*62e0*/  @P2 BRA `(.L_x_257) ;  /* 0x00000000000c2947 */ /* 0x000fea0003800000 */
[----:B------:R-:W1:Y:S02]  /*62f0*/  LDG.E.U8 R164, desc[UR36][R2.64+0xd9] ;  /* 0x0000d92402a47981 */ /* 0x000e64000c1e1100 */
[----:B-1----:R-:W-:-:S05]  /*6300*/  PRMT R11, R164, 0x8880, RZ ;  /* 0x00008880a40b7816 */ /* 0x002fca00000000ff */
[----:B------:R-:W-:-:S07]  /*6310*/  IMAD R10, R11, R152, RZ ;  /* 0x000000980b0a7224 */ /* 0x000fce00078e02ff */
.L_x_257:
[----:B------:R-:W-:Y:S05]  /*6320*/  BSYNC B1 ;  /* 0x0000000000017941 */ /* 0x000fea0003800000 */
.L_x_256:
        /* <DEDUP_REMOVED lines=11> */
.L_x_259:
[----:B------:R-:W-:Y:S05]  /*63e0*/  BSYNC B1 ;  /* 0x0000000000017941 */ /* 0x000fea0003800000 */
.L_x_258:
[----:B-1----:R-:W-:Y:S01]  /*63f0*/  @!P4 IMAD R11, R134, R153, R10 ;  /* 0x00000099860bc224 */ /* 0x002fe200078e020a */
[----:B------:R-:W-:Y:S04]  /*6400*/  BSSY B1, `(.L_x_260) ;  /* 0x0000006000017945 */ /* 0x000fe80003800000 */
[----:B------:R1:W-:Y:S01]  /*6410*/  @!P4 STG.E.U8 desc[UR36][R6.64+0xd8], R11 ;  /* 0x0000d80b0600c986 */ /* 0x0003e2000c101124 */
[----:B------:R-:W-:Y:S05]  /*6420*/  @P3 BRA `(.L_x_261) ;  /* 0x00000000000c3947 */ /* 0x000fea0003800000 */
[----:B------:R-:W1:Y:S02]  /*6430*/  LDG.E.U8 R164, desc[UR36][R8.64+0xd9] ;  /* 0x0000d92408a47981 */ /* 0x000e64000c1e1100 */
[----:B-1----:R-:W-:-:S05]  /*6440*/  PRMT R11, R164, 0x8880, RZ ;  /* 0x00008880a40b7816 */ /* 0x002fca00000000ff */
[----:B------:R-:W-:-:S07]  /*6450*/  IMAD R10, R11, R152, RZ ;  /* 0x000000980b0a7224 */ /* 0x000fce00078e02ff */
.L_x_261:
[----:B------:R-:W-:Y:S05]  /*6460*/  BSYNC B1 ;  /* 0x0000000000017941 */ /* 0x000fea0003800000 */
.L_x_260:
[----:B------:R-:W-:Y:S01]  /*6470*/  @!P3 IMAD R135, R135, R153, R10 ;  /* 0x000000998787b224 */ /* 0x000fe200078e020a */
[----:B------:R-:W-:Y:S04]  /*6480*/  BSSY B1, `(.L_x_262) ;  /* 0x0000006000017945 */ /* 0x000fe80003800000 */
[----:B------:R0:W-:Y:S01]  /*6490*/  @!P3 STG.E.U8 desc[UR36][R6.64+0xd9], R135 ;  /* 0x0000d9870600b986 */ /* 0x0001e2000c101124 */
[----:B------:R-:W-:Y:S05]  /*64a0*/  @P5 BRA `(.L_x_263) ;  /* 0x00000000000c5947 */ /* 0x000fea0003800000 */
[----:B------:R-:W1:Y:S02]  /*64b0*/  LDG.E.U8 R164, desc[UR36][R2.64+0xe0] ;  /* 0x0000e02402a47981 */ /* 0x000e64000c1e1100 */
[----:B-1----:R-:W-:-:S05]  /*64c0*/  PRMT R11, R164, 0x8880, RZ ;  /* 0x00008880a40b7816 */ /* 0x002fca00000000ff */
[----:B------:R-:W-:-:S07]  /*64d0*/  IMAD R10, R11, R152, RZ ;  /* 0x000000980b0a7224 */ /* 0x000fce00078e02ff */
.L_x_263:
[----:B------:R-:W-:Y:S05]  /*64e0*/  BSYNC B1 ;  /* 0x0000000000017941 */ /* 0x000fea0003800000 */
.L_x_262:
[----:B-1----:R-:W-:Y:S01]  /*64f0*/  @!P5 IMAD R11, R136, R153, R10 ;  /* 0x00000099880bd224 */ /* 0x002fe200078e020a */
[----:B------:R-:W-:Y:S04]  /*6500*/  BSSY B1, `(.L_x_264) ;  /* 0x0000006000017945 */ /* 0x000fe80003800000 */
[----:B------:R1:W-:Y:S01]  /*6510*/  @!P5 STG.E.U8 desc[UR36][R4.64+0xe0], R11 ;  /* 0x0000e00b0400d986 */ /* 0x0003e2000c101124 */
[----:B------:R-:W-:Y:S05]  /*6520*/  @P2 BRA `(.L_x_265) ;  /* 0x00000000000c2947 */ /* 0x000fea0003800000 */
[----:B------:R-:W1:Y:S02]  /*6530*/  LDG.E.U8 R164, desc[UR36][R2.64+0xe1] ;  /* 0x0000e12402a47981 */ /* 0x000e64000c1e1100 */
[----:B-1----:R-:W-:-:S05]  /*6540*/  PRMT R11, R164, 0x8880, RZ ;  /* 0x00008880a40b7816 */ /* 0x002fca00000000ff */
[----:B------:R-:W-:-:S07]  /*6550*/  IMAD R10, R11, R152, RZ ;  /* 0x000000980b0a7224 */ /* 0x000fce00078e02ff */
.L_x_265:
[----:B------:R-:W-:Y:S05]  /*6560*/  BSYNC B1 ;  /* 0x0000000000017941 */ /* 0x000fea0003800000 */
.L_x_264:
        /* <DEDUP_REMOVED lines=11> */
.L_x_267:
[----:B------:R-:W-:Y:S05]  /*6620*/  BSYNC B1 ;  /* 0x0000000000017941 */ /* 0x000fea0003800000 */
.L_x_266:
[----:B-1----:R-:W-:Y:S01]  /*6630*/  @!P4 IMAD R11, R138, R153, R10 ;  /* 0x000000998a0bc224 */ /* 0x002fe200078e020a */
[----:B------:R-:W-:Y:S04]  /*6640*/  BSSY B1, `(.L_x_268) ;  /* 0x0000006000017945 */ /* 0x000fe80003800000 */
[----:B------:R1:W-:Y:S01]  /*6650*/  @!P4 STG.E.U8 desc[UR36][R6.64+0xe0], R11 ;  /* 0x0000e00b0600c986 */ /* 0x0003e2000c101124 */
[----:B------:R-:W-:Y:S05]  /*6660*/  @P3 BRA `(.L_x_269) ;  /* 0x00000000000c3947 */ /* 0x000fea0003800000 */
[----:B------:R-:W1:Y:S02]  /*6670*/  LDG.E.U8 R164, desc[UR36][R8.64+0xe1] ;  /* 0x0000e12408a47981 */ /* 0x000e64000c1e1100 */
[----:B-1----:R-:W-:-:S05]  /*6680*/  PRMT R11, R164, 0x8880, RZ ;  /* 0x00008880a40b7816 */ /* 0x002fca00000000ff */
[----:B------:R-:W-:-:S07]  /*6690*/  IMAD R10, R11, R152, RZ ;  /* 0x000000980b0a7224 */ /* 0x000fce00078e02ff */
.L_x_269:
[----:B------:R-:W-:Y:S05]  /*66a0*/  BSYNC B1 ;  /* 0x0000000000017941 */ /* 0x000fea0003800000 */
.L_x_268:
[----:B------:R-:W-:Y:S01]  /*66b0*/  @!P3 IMAD R139, R139, R153, R10 ;  /* 0x000000998b8bb224 */ /* 0x000fe200078e020a */
[----:B------:R-:W-:Y:S04]  /*66c0*/  BSSY B1, `(.L_x_270) ;  /* 0x0000006000017945 */ /* 0x000fe80003800000 */
[----:B------:R0:W-:Y:S01]  /*66d0*/  @!P3 STG.E.U8 desc[UR36][R6.64+0xe1], R139 ;  /* 0x0000e18b0600b986 */ /* 0x0001e2000c101124 */
[----:B------:R-:W-:Y:S05]  /*66e0*/  @P5 BRA `(.L_x_271) ;  /* 0x00000000000c5947 */ /* 0x000fea0003800000 */
[----:B------:R-:W1:Y:S02]  /*66f0*/  LDG.E.U8 R164, desc[UR36][R2.64+0xe8] ;  /* 0x0000e82402a47981 */ /* 0x000e64000c1e1100 */
[----:B-1----:R-:W-:-:S05]  /*6700*/  PRMT R11, R164, 0x8880, RZ ;  /* 0x00008880a40b7816 */ /* 0x002fca00000000ff */
[----:B------:R-:W-:-:S07]  /*6710*/  IMAD R10, R11, R152, RZ ;  /* 0x000000980b0a7224 */ /* 0x000fce00078e02ff */
.L_x_271:
[----:B------:R-:W-:Y:S05]  /*6720*/  BSYNC B1 ;  /* 0x0000000000017941 */ /* 0x000fea0003800000 */
.L_x_270:
[----:B-1----:R-:W-:Y:S01]  /*6730*/  @!P5 IMAD R11, R140, R153, R10 ;  /* 0x000000998c0bd224 */ /* 0x002fe200078e020a */
[----:B------:R-:W-:Y:S04]  /*6740*/  BSSY B1, `(.L_x_272) ;  /* 0x0000006000017945 */ /* 0x000fe80003800000 */
[----:B------:R1:W-:Y:S01]  /*6750*/  @!P5 STG.E.U8 desc[UR36][R4.64+0xe8], R11 ;  /* 0x0000e80b0400d986 */ /* 0x0003e2000c101124 */
[----:B------:R-:W-:Y:S05]  /*6760*/  @P2 BRA `(.L_x_273) ;  /* 0x00000000000c2947 */ /* 0x000fea0003800000 */
[----:B------:R-:W1:Y:S02]  /*6770*/  LDG.E.U8 R164, desc[UR36][R2.64+0xe9] ;  /* 0x0000e92402a47981 */ /* 0x000e64000c1e1100 */
[----:B-1----:R-:W-:-:S05]  /*6780*/  PRMT R11, R164, 0x8880, RZ ;  /* 0x00008880a40b7816 */ /* 0x002fca00000000ff */
[----:B------:R-:W-:-:S07]  /*6790*/  IMAD R10, R11, R152, RZ ;  /* 0x000000980b0a7224 */ /* 0x000fce00078e02ff */
.L_x_273:
[----:B------:R-:W-:Y:S05]  /*67a0*/  BSYNC B1 ;  /* 0x0000000000017941 */ /* 0x000fea0003800000 */
.L_x_272:
        /* <DEDUP_REMOVED lines=11> */
.L_x_275:
[----:B------:R-:W-:Y:S05]  /*6860*/  BSYNC B1 ;  /* 0x0000000000017941 */ /* 0x000fea0003800000 */
.L_x_274:
[----:B-1----:R-:W-:Y:S01]  /*6870*/  @!P4 IMAD R11, R142, R153, R10 ;  /* 0x000000998e0bc224 */ /* 0x002fe200078e020a */
[----:B------:R-:W-:Y:S04]  /*6880*/  BSSY B1, `(.L_x_276) ;  /* 0x0000006000017945 */ /* 0x000fe80003800000 */
[----:B------:R1:W-:Y:S01]  /*6890*/  @!P4 STG.E.U8 desc[UR36][R6.64+0xe8], R11 ;  /* 0x0000e80b0600c986 */ /* 0x0003e2000c101124 */
[----:B------:R-:W-:Y:S05]  /*68a0*/  @P3 BRA `(.L_x_277) ;  /* 0x00000000000c3947 */ /* 0x000fea0003800000 */
[----:B------:R-:W1:Y:S02]  /*68b0*/  LDG.E.U8 R164, desc[UR36][R8.64+0xe9] ;  /* 0x0000e92408a47981 */ /* 0x000e64000c1e1100 */
[----:B-1----:R-:W-:-:S05]  /*68c0*/  PRMT R11, R164, 0x8880, RZ ;  /* 0x00008880a40b7816 */ /* 0x002fca00000000ff */
[----:B------:R-:W-:-:S07]  /*68d0*/  IMAD R10, R11, R152, RZ ;  /* 0x000000980b0a7224 */ /* 0x000fce00078e02ff */
.L_x_277:
[----:B------:R-:W-:Y:S05]  /*68e0*/  BSYNC B1 ;  /* 0x0000000000017941 */ /* 0x000fea0003800000 */
.L_x_276:
[----:B------:R-:W-:Y:S01]  /*68f0*/  @!P3 IMAD R143, R143, R153, R10 ;  /* 0x000000998f8fb224 */ /* 0x000fe200078e020a */
[----:B------:R-:W-:Y:S04]  /*6900*/  BSSY B1, `(.L_x_278) ;  /* 0x0000006000017945 */ /* 0x000fe80003800000 */
[----:B------:R0:W-:Y:S01]  /*6910*/  @!P3 STG.E.U8 desc[UR36][R6.64+0xe9], R143 ;  /* 0x0000e98f0600b986 */ /* 0x0001e2000c101124 */
[----:B------:R-:W-:Y:S05]  /*6920*/  @P5 BRA `(.L_x_279) ;  /* 0x00000000000c5947 */ /* 0x000fea0003800000 */
[----:B------:R-:W1:Y:S02]  /*6930*/  LDG.E.U8 R164, desc[UR36][R2.64+0xf0] ;  /* 0x0000f02402a47981 */ /* 0x000e64000c1e1100 */
[----:B-1----:R-:W-:-:S05]  /*6940*/  PRMT R11, R164, 0x8880, RZ ;  /* 0x00008880a40b7816 */ /* 0x002fca00000000ff */
[----:B------:R-:W-:-:S07]  /*6950*/  IMAD R10, R11, R152, RZ ;  /* 0x000000980b0a7224 */ /* 0x000fce00078e02ff */
.L_x_279:
[----:B------:R-:W-:Y:S05]  /*6960*/  BSYNC B1 ;  /* 0x0000000000017941 */ /* 0x000fea0003800000 */
.L_x_278:
[----:B-1----:R-:W-:Y:S01]  /*6970*/  @!P5 IMAD R11, R144, R153, R10 ;  /* 0x00000099900bd224 */ /* 0x002fe200078e020a */
[----:B------:R-:W-:Y:S04]  /*6980*/  BSSY B1, `(.L_x_280) ;  /* 0x0000006000017945 */ /* 0x000fe80003800000 */
[----:B------:R1:W-:Y:S01]  /*6990*/  @!P5 STG.E.U8 desc[UR36][R4.64+0xf0], R11 ;  /* 0x0000f00b0400d986 */ /* 0x0003e2000c101124 */
[----:B------:R-:W-:Y:S05]  /*69a0*/  @P2 BRA `(.L_x_281) ;  /* 0x00000000000c2947 */ /* 0x000fea0003800000 */
[----:B------:R-:W1:Y:S02]  /*69b0*/  LDG.E.U8 R164, desc[UR36][R2.64+0xf1] ;  /* 0x0000f12402a47981 */ /* 0x000e64000c1e1100 */
[----:B-1----:R-:W-:-:S05]  /*69c0*/  PRMT R11, R164, 0x8880, RZ ;  /* 0x00008880a40b7816 */ /* 0x002fca00000000ff */
[----:B------:R-:W-:-:S07]  /*69d0*/  IMAD R10, R11, R152, RZ ;  /* 0x000000980b0a7224 */ /* 0x000fce00078e02ff */
.L_x_281:
[----:B------:R-:W-:Y:S05]  /*69e0*/  BSYNC B1 ;  /* 0x0000000000017941 */ /* 0x000fea0003800000 */
.L_x_280:
[C---:B------:R-:W-:Y:S01]  /*69f0*/  ISETP.LT.OR P4, PT, R0.reuse, 0xf1, !P0 ;  /* 0x000000f10000780c */ /* 0x040fe20004781670 */
[----:B------:R-:W-:Y:S01]  /*6a00*/  @!P2 IMAD R145, R145, R153, R10 ;  /* 0x000000999191a224 */ /* 0x000fe200078e020a */
[----:B------:R-:W-:Y:S01]  /*6a10*/  BSSY B1, `(.L_x_282) ;  /* 0x000000a000017945 */ /* 0x000fe20003800000 */
[C---:B------:R-:W-:Y:S02]  /*6a20*/  ISETP.LT.OR P3, PT, R0.reuse, 0xf2, !P0 ;  /* 0x000000f20000780c */ /* 0x040fe40004761670 */
        /* <DEDUP_REMOVED lines=8> */
.L_x_283:
[----:B------:R-:W-:Y:S05]  /*6ab0*/  BSYNC B1 ;  /* 0x0000000000017941 */ /* 0x000fea0003800000 */
.L_x_282:
[----:B-1----:R-:W-:Y:S01]  /*6ac0*/  @!P4 IMAD R11, R146, R153, R10 ;  /* 0x00000099920bc224 */ /* 0x002fe200078e020a */
[----:B------:R-:W-:Y:S04]  /*6ad0*/  BSSY B1, `(.L_x_284) ;  /* 0x0000006000017945 */ /* 0x000fe80003800000 */
[----:B------:R1:W-:Y:S01]  /*6ae0*/  @!P4 STG.E.U8 desc[UR36][R6.64+0xf0], R11 ;  /* 0x0000f00b0600c986 */ /* 0x0003e2000c101124 */
[----:B------:R-:W-:Y:S05]  /*6af0*/  @P3 BRA `(.L_x_285) ;  /* 0x00000000000c3947 */ /* 0x000fea0003800000 */
[----:B------:R-:W1:Y:S02]  /*6b00*/  LDG.E.U8 R164, desc[UR36][R8.64+0xf1] ;  /* 0x0000f12408a47981 */ /* 0x000e64000c1e1100 */
[----:B-1----:R-:W-:-:S05]  /*6b10*/  PRMT R11, R164, 0x8880, RZ ;  /* 0x00008880a40b7816 */ /* 0x002fca00000000ff */
[----:B------:R-:W-:-:S07]  /*6b20*/  IMAD R10, R11, R152, RZ ;  /* 0x000000980b0a7224 */ /* 0x000fce00078e02ff */
.L_x_285:
[----:B------:R-:W-:Y:S05]  /*6b30*/  BSYNC B1 ;  /* 0x0000000000017941 */ /* 0x000fea0003800000 */
.L_x_284:
[----:B------:R-:W-:Y:S01]  /*6b40*/  @!P3 IMAD R147, R147, R153, R10 ;  /* 0x000000999393b224 */ /* 0x000fe200078e020a */
[----:B------:R-:W-:Y:S04]  /*6b50*/  BSSY B1, `(.L_x_286) ;  /* 0x0000006000017945 */ /* 0x000fe80003800000 */
[----:B------:R0:W-:Y:S01]  /*6b60*/  @!P3 STG.E.U8 desc[UR36][R6.64+0xf1], R147 ;  /* 0x0000f1930600b986 */ /* 0x0001e2000c101124 */
[----:B------:R-:W-:Y:S05]  /*6b70*/  @P2 BRA `(.L_x_287) ;  /* 0x00000000000c2947 */ /* 0x000fea0003800000 */
[----:B------:R-:W1:Y:S02]  /*6b80*/  LDG.E.U8 R164, desc[UR36][R2.64+0xf8] ;  /* 0x0000f82402a47981 */ /* 0x000e64000c1e1100 */
[----:B-1----:R-:W-:-:S05]  /*6b90*/  PRMT R11, R164, 0x8880, RZ ;  /* 0x00008880a40b7816 */ /* 0x002fca00000000ff */
[----:B------:R-:W-:-:S07]  /*6ba0*/  IMAD R10, R11, R152, RZ ;  /* 0x000000980b0a7224 */ /* 0x000fce00078e02ff */
.L_x_287:
[----:B------:R-:W-:Y:S05]  /*6bb0*/  BSYNC B1 ;  /* 0x0000000000017941 */ /* 0x000fea0003800000 */
.L_x_286:
[----:B-1----:R-:W-:Y:S01]  /*6bc0*/  @!P2 IMAD R11, R148, R153, R10 ;  /* 0x00000099940ba224 */ /* 0x002fe200078e020a */
[----:B------:R-:W-:Y:S04]  /*6bd0*/  BSSY B1, `(.L_x_288) ;  /* 0x0000006000017945 */ /* 0x000fe80003800000 */
[----:B------:R1:W-:Y:S01]  /*6be0*/  @!P2 STG.E.U8 desc[UR36][R4.64+0xf8], R11 ;  /* 0x0000f80b0400a986 */ /* 0x0003e2000c101124 */
[----:B------:R-:W-:Y:S05]  /*6bf0*/  @P1 BRA `(.L_x_289) ;  /* 0x00000000000c1947 */ /* 0x000fea0003800000 */
[----:B------:R-:W1:Y:S02]  /*6c00*/  LDG.E.U8 R164, desc[UR36][R2.64+0xf9] ;  /* 0x0000f92402a47981 */ /* 0x000e64000c1e1100 */
[----:B-1----:R-:W-:-:S05]  /*6c10*/  PRMT R11, R164, 0x8880, RZ ;  /* 0x00008880a40b7816 */ /* 0x002fca00000000ff */
[----:B------:R-:W-:-:S07]  /*6c20*/  IMAD R10, R11, R152, RZ ;  /* 0x000000980b0a7224 */ /* 0x000fce00078e02ff */
.L_x_289:
[----:B------:R-:W-:Y:S05]  /*6c30*/  BSYNC B1 ;  /* 0x0000000000017941 */ /* 0x000fea0003800000 */
.L_x_288:
[----:B------:R-:W-:Y:S01]  /*6c40*/  @!P1 IMAD R149, R149, R153, R10 ;  /* 0x0000009995959224 */ /* 0x000fe200078e020a */
[----:B------:R-:W-:Y:S04]  /*6c50*/  BSSY B1, `(.L_x_290) ;  /* 0x0000006000017945 */ /* 0x000fe80003800000 */
[----:B------:R0:W-:Y:S01]  /*6c60*/  @!P1 STG.E.U8 desc[UR36][R4.64+0xf9], R149 ;  /* 0x0000f99504009986 */ /* 0x0001e2000c101124 */
[----:B------:R-:W-:Y:S05]  /*6c70*/  @P5 BRA `(.L_x_291) ;  /* 0x00000000000c5947 */ /* 0x000fea0003800000 */
[----:B------:R-:W0:Y:S02]  /*6c80*/  LDG.E.U8 R164, desc[UR36][R8.64+0xf8] ;  /* 0x0000f82408a47981 */ /* 0x000e24000c1e1100 */
[----:B0-----:R-:W-:-:S05]  /*6c90*/  PRMT R3, R164, 0x8880, RZ ;  /* 0x00008880a4037816 */ /* 0x001fca00000000ff */
[----:B------:R-:W-:-:S07]  /*6ca0*/  IMAD R10, R3, R152, RZ ;  /* 0x00000098030a7224 */ /* 0x000fce00078e02ff */
.L_x_291:
[----:B------:R-:W-:Y:S05]  /*6cb0*/  BSYNC B1 ;  /* 0x0000000000017941 */ /* 0x000fea0003800000 */
.L_x_290:
[----:B0-----:R-:W-:Y:S01]  /*6cc0*/  @!P5 IMAD R3, R150, R153, R10 ;  /* 0x000000999603d224 */ /* 0x001fe200078e020a */
[----:B------:R-:W-:Y:S01]  /*6cd0*/  ISETP.LT.OR P0, PT, R0, 0xfa, !P0 ;  /* 0x000000fa0000780c */ /* 0x000fe20004701670 */
[----:B------:R-:W-:Y:S03]  /*6ce0*/  BSSY B1, `(.L_x_292) ;  /* 0x0000006000017945 */ /* 0x000fe60003800000 */
[----:B------:R0:W-:Y:S09]  /*6cf0*/  @!P5 STG.E.U8 desc[UR36][R6.64+0xf8], R3 ;  /* 0x0000f8030600d986 */ /* 0x0001f2000c101124 */
[----:B------:R-:W-:Y:S05]  /*6d00*/  @P0 BRA `(.L_x_293) ;  /* 0x00000000000c0947 */ /* 0x000fea0003800000 */
[----:B------:R-:W0:Y:S02]  /*6d10*/  LDG.E.U8 R164, desc[UR36][R8.64+0xf9] ;  /* 0x0000f92408a47981 */ /* 0x000e24000c1e1100 */
[----:B0-----:R-:W-:-:S05]  /*6d20*/  PRMT R3, R164, 0x8880, RZ ;  /* 0x00008880a4037816 */ /* 0x001fca00000000ff */
[----:B------:R-:W-:-:S07]  /*6d30*/  IMAD R10, R3, R152, RZ ;  /* 0x00000098030a7224 */ /* 0x000fce00078e02ff */
.L_x_293:
[----:B------:R-:W-:Y:S05]  /*6d40*/  BSYNC B1 ;  /* 0x0000000000017941 */ /* 0x000fea0003800000 */
.L_x_292:
[----:B------:R-:W-:Y:S01]  /*6d50*/  IMAD R151, R151, R153, R10 ;  /* 0x0000009997977224 */ /* 0x000fe200078e020a */
[----:B------:R-:W-:Y:S06]  /*6d60*/  @P0 BRA `(.L_x_294) ;  /* 0x0000001800100947 */ /* 0x000fec0003800000 */
[----:B------:R0:W-:Y:S01]  /*6d70*/  STG.E.U8 desc[UR36][R6.64+0xf9], R151 ;  /* 0x0000f99706007986 */ /* 0x0001e2000c101124 */
[----:B------:R-:W-:Y:S05]  /*6d80*/  BRA `(.L_x_294) ;  /* 0x0000001800087947 */ /* 0x000fea0003800000 */
.L_x_37:
[C---:B------:R-:W-:Y:S02]  /*6d90*/  ISETP.GE.AND P1, PT, R22.reuse, 0x1, PT ;  /* 0x000000011600780c */ /* 0x040fe40003f26270 */
[----:B------:R-:W-:Y:S02]  /*6da0*/  ISETP.GE.AND P0, PT, R22, 0x9, PT ;  /* 0x000000091600780c */ /* 0x000fe40003f06270 */
[C---:B------:R-:W-:Y:S02]  /*6db0*/  ISETP.LT.OR P4, PT, R0.reuse, 0x1, !P1 ;  /* 0x000000010000780c */ /* 0x040fe40004f81670 */
[C---:B------:R-:W-:Y:S02]  /*6dc0*/  ISETP.LT.OR P3, PT, R0.reuse, 0x2, !P1 ;  /* 0x000000020000780c */ /* 0x040fe40004f61670 */
[C---:B------:R-:W-:Y:S02]  /*6dd0*/  ISETP.LT.OR P2, PT, R0.reuse, 0x1, !P0 ;  /* 0x000000010000780c */ /* 0x040fe40004741670 */
[----:B------:R-:W-:-:S07]  /*6de0*/  ISETP.LT.OR P5, PT, R0, 0x2, !P0 ;  /* 0x000000020000780c */ /* 0x000fce00047a1670 */
[-C--:B------:R-:W-:Y:S02]  /*6df0*/  @!P4 IMAD R3, R24, R153.reuse, RZ ;  /* 0x000000991803c224 */ /* 0x080fe400078e02ff */
[-C--:B------:R-:W-:Y:S02]  /*6e00*/  @!P3 IMAD R25, R25, R153.reuse, RZ ;  /* 0x000000991919b224 */ /* 0x080fe400078e02ff */
[-C--:B------:R-:W-:Y:S01]  /*6e10*/  @!P2 IMAD R9, R26, R153.reuse, RZ ;  /* 0x000000991a09a224 */ /* 0x080fe200078e02ff */
[----:B------:R0:W-:Y:S01]  /*6e20*/  @!P4 STG.E.U8 desc[UR36][R4.64], R3 ;  /* 0x000000030400c986 */ /* 0x0001e2000c101124 */
[C---:B------:R-:W-:Y:S01]  /*6e30*/  ISETP.LT.OR P4, PT, R0.reuse, 0x9, !P1 ;  /* 0x000000090000780c */ /* 0x040fe20004f81670 */
[----:B------:R-:W-:Y:S02]  /*6e40*/  @!P5 IMAD R27, R27, R153, RZ ;  /* 0x000000991b1bd224 */ /* 0x000fe400078e02ff */
[----:B------:R-:W-:Y:S01]  /*6e50*/  @!P3 STG.E.U8 desc[UR36][R4.64+0x1], R25 ;  /* 0x000001190400b986 */ /* 0x000fe2000c101124 */
[----:B------:R-:W-:-:S03]  /*6e60*/  ISETP.LT.OR P3, PT, R0, 0xa, !P1 ;  /* 0x0000000a0000780c */ /* 0x000fc60004f61670 */
[----:B------:R1:W-:Y:S01]  /*6e70*/  @!P2 STG.E.U8 desc[UR36][R6.64], R9 ;  /* 0x000000090600a986 */ /* 0x0003e2000c101124 */
[----:B------:R-:W-:-:S03]  /*6e80*/  ISETP.LT.OR P2, PT, R0, 0x9, !P0 ;  /* 0x000000090000780c */ /* 0x000fc60004741670 */
[----:B------:R-:W-:Y:S01]  /*6e90*/  @!P5 STG.E.U8 desc[UR36][R6.64+0x1], R27 ;  /* 0x0000011b0600d986 */ /* 0x000fe2000c101124 */
[----:B------:R-:W-:Y:S01]  /*6ea0*/  ISETP.LT.OR P5, PT, R0, 0xa, !P0 ;  /* 0x0000000a0000780c */ /* 0x000fe200047a1670 */
[----:B------:R-:W-:-:S04]  /*6eb0*/  @!P4 IMAD R11, R28, R153, RZ ;  /* 0x000000991c0bc224 */ /* 0x000fc800078e02ff */
[-C--:B------:R-:W-:Y:S01]  /*6ec0*/  @!P3 IMAD R29, R29, R153.reuse, RZ ;  /* 0x000000991d1db224 */ /* 0x080fe200078e02ff */
[----:B------:R-:W-:Y:S01]  /*6ed0*/  @!P4 STG.E.U8 desc[UR36][R4.64+0x8], R11 ;  /* 0x0000080b0400c986 */ /* 0x000fe2000c101124 */
[----:B------:R-:W-:Y:S02]  /*6ee0*/  ISETP.LT.OR P4, PT, R0, 0x11, !P1 ;  /* 0x000000110000780c */ /* 0x000fe40004f81670 */
[-C--:B0-----:R-:W-:Y:S01]  /*6ef0*/  @!P2 IMAD R3, R30, R153.reuse, RZ ;  /* 0x000000991e03a224 */ /* 0x081fe200078e02ff */
[----:B------:R-:W-:Y:S01]  /*6f00*/  @!P3 STG.E.U8 desc[UR36][R4.64+0x9], R29 ;  /* 0x0000091d0400b986 */ /* 0x000fe2000c101124 */
[C---:B------:R-:W-:Y:S02]  /*6f10*/  ISETP.LT.OR P3, PT, R0.reuse, 0x12, !P1 ;  /* 0x000000120000780c */ /* 0x040fe40004f61670 */
[----:B------:R-:W-:Y:S01]  /*6f20*/  @!P5 IMAD R31, R31, R153, RZ ;  /* 0x000000991f1fd224 */ /* 0x000fe200078e02ff */
[----:B------:R0:W-:Y:S01]  /*6f30*/  @!P2 STG.E.U8 desc[UR36][R6.64+0x8], R3 ;  /* 0x000008030600a986 */ /* 0x0001e2000c101124 */
[----:B------:R-:W-:-:S03]  /*6f40*/  ISETP.LT.OR P2, PT, R0, 0x11, !P0 ;  /* 0x000000110000780c */ /* 0x000fc60004741670 */
[----:B------:R-:W-:Y:S01]  /*6f50*/  @!P5 STG.E.U8 desc[UR36][R6.64+0x9], R31 ;  /* 0x0000091f0600d986 */ /* 0x000fe2000c101124 */
[----:B------:R-:W-:Y:S01]  /*6f60*/  ISETP.LT.OR P5, PT, R0, 0x12, !P0 ;  /* 0x000000120000780c */ /* 0x000fe200047a1670 */
[----:B-1----:R-:W-:-:S04]  /*6f70*/  @!P4 IMAD R9, R32, R153, RZ ;  /* 0x000000992009c224 */ /* 0x002fc800078e02ff */
        /* <DEDUP_REMOVED lines=301> */
[----:B------:R1:W-:Y:S01]  /*8250*/  @!P4 STG.E.U8 desc[UR36][R4.64+0xd8], R11 ;  /* 0x0000d80b0400c986 */ /* 0x0003e2000c101124 */
        /* <DEDUP_REMOVED lines=13> */
[-C--:B-1----:R-:W-:Y:S01]  /*8330*/  @!P2 IMAD R11, R138, R153.reuse, RZ ;  /* 0x000000998a0ba224 */ /* 0x082fe200078e02ff */
[----:B------:R-:W-:Y:S01]  /*8340*/  @!P3 STG.E.U8 desc[UR36][R4.64+0xe1], R137 ;  /* 0x0000e1890400b986 */ /* 0x000fe2000c101124 */
[C---:B------:R-:W-:Y:S02]  /*8350*/  ISETP.LT.OR P3, PT, R0.reuse, 0xea, !P1 ;  /* 0x000000ea0000780c */ /* 0x040fe40004f61670 */
[----:B------:R-:W-:Y:S01]  /*8360*/  @!P5 IMAD R139, R139, R153, RZ ;  /* 0x000000998b8bd224 */ /* 0x000fe200078e02ff */
[----:B------:R1:W-:Y:S01]  /*8370*/  @!P2 STG.E.U8 desc[UR36][R6.64+0xe0], R11 ;  /* 0x0000e00b0600a986 */ /* 0x0003e2000c101124 */
[----:B------:R-:W-:-:S03]  /*8380*/  ISETP.LT.OR P2, PT, R0, 0xe9, !P0 ;  /* 0x000000e90000780c */ /* 0x000fc60004741670 */
[----:B------:R-:W-:Y:S01]  /*8390*/  @!P5 STG.E.U8 desc[UR36][R6.64+0xe1], R139 ;  /* 0x0000e18b0600d986 */ /* 0x000fe2000c101124 */
[----:B------:R-:W-:Y:S01]  /*83a0*/  ISETP.LT.OR P5, PT, R0, 0xea, !P0 ;  /* 0x000000ea0000780c */ /* 0x000fe200047a1670 */
[----:B0-----:R-:W-:-:S04]  /*83b0*/  @!P4 IMAD R3, R140, R153, RZ ;  /* 0x000000998c03c224 */ /* 0x001fc800078e02ff */
[-C--:B------:R-:W-:Y:S01]  /*83c0*/  @!P3 IMAD R141, R141, R153.reuse, RZ ;  /* 0x000000998d8db224 */ /* 0x080fe200078e02ff */
[----:B------:R0:W-:Y:S01]  /*83d0*/  @!P4 STG.E.U8 desc[UR36][R4.64+0xe8], R3 ;  /* 0x0000e8030400c986 */ /* 0x0001e2000c101124 */
[----:B------:R-:W-:Y:S02]  /*83e0*/  ISETP.LT.OR P4, PT, R0, 0xf2, !P1 ;  /* 0x000000f20000780c */ /* 0x000fe40004f81670 */
[-C--:B--2---:R-:W-:Y:S01]  /*83f0*/  @!P2 IMAD R9, R142, R153.reuse, RZ ;  /* 0x000000998e09a224 */ /* 0x084fe200078e02ff */
[----:B------:R-:W-:Y:S01]  /*8400*/  @!P3 STG.E.U8 desc[UR36][R4.64+0xe9], R141 ;  /* 0x0000e98d0400b986 */ /* 0x000fe2000c101124 */
[C---:B------:R-:W-:Y:S02]  /*8410*/  ISETP.LT.OR P3, PT, R0.reuse, 0xf1, !P1 ;  /* 0x000000f10000780c */ /* 0x040fe40004f61670 */
[----:B------:R-:W-:Y:S01]  /*8420*/  @!P5 IMAD R143, R143, R153, RZ ;  /* 0x000000998f8fd224 */ /* 0x000fe200078e02ff */
[----:B------:R-:W-:Y:S01]  /*8430*/  @!P2 STG.E.U8 desc[UR36][R6.64+0xe8], R9 ;  /* 0x0000e8090600a986 */ /* 0x000fe2000c101124 */
[----:B------:R-:W-:-:S03]  /*8440*/  ISETP.LT.OR P2, PT, R0, 0xf1, !P0 ;  /* 0x000000f10000780c */ /* 0x000fc60004741670 */
[----:B------:R-:W-:Y:S01]  /*8450*/  @!P5 STG.E.U8 desc[UR36][R6.64+0xe9], R143 ;  /* 0x0000e98f0600d986 */ /* 0x000fe2000c101124 */
[----:B------:R-:W-:Y:S01]  /*8460*/  ISETP.LT.OR P5, PT, R0, 0xf9, !P0 ;  /* 0x000000f90000780c */ /* 0x000fe200047a1670 */
[----:B------:R-:W-:-:S04]  /*8470*/  @!P4 IMAD R145, R145, R153, RZ ;  /* 0x000000999191c224 */ /* 0x000fc800078e02ff */
[-C--:B-1----:R-:W-:Y:S01]  /*8480*/  @!P3 IMAD R11, R144, R153.reuse, RZ ;  /* 0x00000099900bb224 */ /* 0x082fe200078e02ff */
[----:B------:R-:W-:Y:S01]  /*8490*/  @!P4 STG.E.U8 desc[UR36][R4.64+0xf1], R145 ;  /* 0x0000f1910400c986 */ /* 0x000fe2000c101124 */
[C---:B------:R-:W-:Y:S02]  /*84a0*/  ISETP.LT.OR P4, PT, R0.reuse, 0xf2, !P0 ;  /* 0x000000f20000780c */ /* 0x040fe40004781670 */
[C---:B------:R-:W-:Y:S01]  /*84b0*/  ISETP.LT.OR P0, PT, R0.reuse, 0xfa, !P0 ;  /* 0x000000fa0000780c */ /* 0x040fe20004701670 */
[----:B------:R1:W-:Y:S01]  /*84c0*/  @!P3 STG.E.U8 desc[UR36][R4.64+0xf0], R11 ;  /* 0x0000f00b0400b986 */ /* 0x0003e2000c101124 */
[----:B------:R-:W-:Y:S01]  /*84d0*/  ISETP.LT.OR P3, PT, R0, 0xf9, !P1 ;  /* 0x000000f90000780c */ /* 0x000fe20004f61670 */
[----:B0-----:R-:W-:Y:S01]  /*84e0*/  @!P2 IMAD R3, R146, R153, RZ ;  /* 0x000000999203a224 */ /* 0x001fe200078e02ff */
[----:B------:R-:W-:-:S04]  /*84f0*/  ISETP.LT.OR P1, PT, R0, 0xfa, !P1 ;  /* 0x000000fa0000780c */ /* 0x000fc80004f21670 */
[----:B------:R0:W-:Y:S03]  /*8500*/  @!P2 STG.E.U8 desc[UR36][R6.64+0xf0], R3 ;  /* 0x0000f0030600a986 */ /* 0x0001e6000c101124 */
[-C--:B------:R-:W-:Y:S02]  /*8510*/  @!P4 IMAD R147, R147, R153.reuse, RZ ;  /* 0x000000999393c224 */ /* 0x080fe400078e02ff */
[-C--:B-1----:R-:W-:Y:S02]  /*8520*/  @!P5 IMAD R11, R150, R153.reuse, RZ ;  /* 0x00000099960bd224 */ /* 0x082fe400078e02ff */
[-C--:B------:R-:W-:Y:S01]  /*8530*/  @!P3 IMAD R9, R148, R153.reuse, RZ ;  /* 0x000000999409b224 */ /* 0x080fe200078e02ff */
[----:B------:R0:W-:Y:S01]  /*8540*/  @!P4 STG.E.U8 desc[UR36][R6.64+0xf1], R147 ;  /* 0x0000f1930600c986 */ /* 0x0001e2000c101124 */
[-C--:B------:R-:W-:Y:S02]  /*8550*/  @!P1 IMAD R149, R149, R153.reuse, RZ ;  /* 0x0000009995959224 */ /* 0x080fe400078e02ff */
[----:B------:R-:W-:Y:S01]  /*8560*/  @!P0 IMAD R151, R151, R153, RZ ;  /* 0x0000009997978224 */ /* 0x000fe200078e02ff */
[----:B------:R0:W-:Y:S04]  /*8570*/  @!P3 STG.E.U8 desc[UR36][R4.64+0xf8], R9 ;  /* 0x0000f8090400b986 */ /* 0x0001e8000c101124 */
[----:B------:R0:W-:Y:S04]  /*8580*/  @!P1 STG.E.U8 desc[UR36][R4.64+0xf9], R149 ;  /* 0x0000f99504009986 */ /* 0x0001e8000c101124 */
[----:B------:R0:W-:Y:S04]  /*8590*/  @!P5 STG.E.U8 desc[UR36][R6.64+0xf8], R11 ;  /* 0x0000f80b0600d986 */ /* 0x0001e8000c101124 */
[----:B------:R0:W-:Y:S02]  /*85a0*/  @!P0 STG.E.U8 desc[UR36][R6.64+0xf9], R151 ;  /* 0x0000f99706008986 */ /* 0x0001e4000c101124 */
.L_x_294:
[----:B------:R-:W-:Y:S05]  /*85b0*/  BSYNC B0 ;  /* 0x0000000000007941 */ /* 0x000fea0003800000 */
.L_x_36:
[----:B0-----:R-:W2:Y:S01]  /*85c0*/  LDL.64 R2, [R1] ;  /* 0x0000000001027983 */ /* 0x001ea20000100a00 */
[----:B------:R-:W-:Y:S01]  /*85d0*/  ULDC.64 UR4, c[0x0][0x650] ;  /* 0x0001940000047ab9 */ /* 0x000fe20000000a00 */
[----:B------:R0:W-:Y:S01]  /*85e0*/  SYNCS.ARRIVE.TRANS64.A1T0 RZ, [R162+UR45], RZ ;  /* 0x000000ffa2ff79a7 */ /* 0x0001e2000810002d */
[----:B------:R-:W-:Y:S01]  /*85f0*/  PRMT R0, RZ, 0x7610, R0 ;  /* 0x00007610ff007816 */ /* 0x000fe20000000000 */
[----:B------:R-:W-:Y:S02]  /*8600*/  IMAD.MOV.U32 R19, RZ, RZ, -0x1 ;  /* 0xffffffffff137424 */ /* 0x000fe400078e00ff */
[----:B------:R-:W-:Y:S01]  /*8610*/  IMAD.MOV.U32 R22, RZ, RZ, -0x1 ;  /* 0xffffffffff167424 */ /* 0x000fe200078e00ff */
[----:B--2---:R-:W-:-:S04]  /*8620*/  LEA R18, P0, R2, R18, 0x1 ;  /* 0x0000001202127211 */ /* 0x004fc800078008ff */
[----:B------:R-:W-:Y:S01]  /*8630*/  LEA.HI.X R17, R2, R17, R23, 0x1, P0 ;  /* 0x0000001102117211 */ /* 0x000fe200000f0c17 */
[----:B------:R-:W-:Y:S01]  /*8640*/  IMAD.MOV.U32 R2, RZ, RZ, -0x1 ;  /* 0xffffffffff027424 */ /* 0x000fe200078e00ff */
[----:B------:R-:W-:-:S04]  /*8650*/  ISETP.GE.U32.AND P0, PT, R18, UR4, PT ;  /* 0x0000000412007c0c */ /* 0x000fc8000bf06070 */
[----:B------:R-:W-:-:S13]  /*8660*/  ISETP.GE.U32.AND.EX P0, PT, R17, UR5, PT, P0 ;  /* 0x0000000511007c0c */ /* 0x000fda000bf06100 */
[----:B0-----:R-:W-:Y:S05]  /*8670*/  @P0 BRA `(.L_x_295) ;  /* 0x0000000400700947 */ /* 0x001fea0003800000 */
[----:B------:R-:W0:Y:S01]  /*8680*/  S2R R10, SR_CTAID.X ;  /* 0x00000000000a7919 */ /* 0x000e220000002500 */
[----:B------:R-:W2:Y:S01]  /*8690*/  LDC.64 R8, c[0x0][0x628] ;  /* 0x00018a00ff087b82 */ /* 0x000ea20000000a00 */
[----:B------:R-:W-:Y:S01]  /*86a0*/  ULDC UR4, c[0x0][0x150] ;  /* 0x0000540000047ab9 */ /* 0x000fe20000000800 */
[----:B---3--:R-:W-:Y:S01]  /*86b0*/  IMAD.MOV.U32 R6, RZ, RZ, R18 ;  /* 0x000000ffff067224 */ /* 0x008fe200078e0012 */
[----:B------:R-:W3:Y:S01]  /*86c0*/  S2R R20, SR_CTAID.Y ;  /* 0x0000000000147919 */ /* 0x000ee20000002600 */
[----:B------:R-:W-:-:S04]  /*86d0*/  IMAD.MOV.U32 R7, RZ, RZ, R17 ;  /* 0x000000ffff077224 */ /* 0x000fc800078e0011 */
[----:B------:R-:W1:Y:S08]  /*86e0*/  LDC R15, c[0x0][0x144] ;  /* 0x00005100ff0f7b82 */ /* 0x000e700000000800 */
[----:B------:R-:W1:Y:S08]  /*86f0*/  LDC R0, c[0x0][0x630] ;  /* 0x00018c00ff007b82 */ /* 0x000e700000000800 */
[----:B------:R-:W1:Y:S01]  /*8700*/  LDC.64 R12, c[0x0][0x620] ;  /* 0x00018800ff0c7b82 */ /* 0x000e620000000a00 */
[----:B--2---:R-:W-:-:S04]  /*8710*/  ISETP.NE.U32.AND P0, PT, R8, RZ, PT ;  /* 0x000000ff0800720c */ /* 0x004fc80003f05070 */
[----:B------:R-:W-:Y:S02]  /*8720*/  ISETP.NE.AND.EX P0, PT, R9, RZ, PT, P0 ;  /* 0x000000ff0900720c */ /* 0x000fe40003f05300 */
[----:B0-----:R-:W-:-:S05]  /*8730*/  I2FP.F32.U32 R2, R10 ;  /* 0x0000000a00027245 */ /* 0x001fca0000201000 */
[----:B------:R-:W-:-:S04]  /*8740*/  FMUL R2, R2, UR4 ;  /* 0x0000000402027c20 */ /* 0x000fc80008400000 */
[----:B------:R0:W2:Y:S02]  /*8750*/  F2I.U32.TRUNC.NTZ R14, R2 ;  /* 0x00000002000e7305 */ /* 0x0000a4000020f000 */
[----:B---3--:R-:W-:Y:S05]  /*8760*/  @!P0 BRA `(.L_x_296) ;  /* 0x0000000000288947 */ /* 0x008fea0003800000 */
[----:B------:R-:W3:Y:S02]  /*8770*/  LDC R3, c[0x0][0x634] ;  /* 0x00018d00ff037b82 */ /* 0x000ee40000000800 */
[----:B---3--:R-:W-:-:S05]  /*8780*/  IADD3 R7, P0, R18, R3, RZ ;  /* 0x0000000312077210 */ /* 0x008fca0007f1e0ff */
[----:B-1----:R-:W-:-:S04]  /*8790*/  IMAD.X R11, RZ, RZ, R17, P0 ;  /* 0x000000ffff0b7224 */ /* 0x002fc800000e0611 */
[----:B0-----:R-:W-:-:S04]  /*87a0*/  IMAD.WIDE.U32 R2, R11, R8, RZ ;  /* 0x000000080b027225 */ /* 0x001fc800078e00ff */
[----:B----4-:R-:W-:-:S04]  /*87b0*/  IMAD.WIDE.U32 R4, P0, R7, R9, R2 ;  /* 0x0000000907047225 */ /* 0x010fc80007800002 */
[----:B------:R-:W-:-:S04]  /*87c0*/  IMAD.WIDE.U32 R2, R7, R8, RZ ;  /* 0x0000000807027225 */ /* 0x000fc800078e00ff */
[----:B------:R-:W-:Y:S01]  /*87d0*/  IMAD.X R7, RZ, RZ, RZ, P0 ;  /* 0x000000ffff077224 */ /* 0x000fe200000e06ff */
[----:B------:R-:W-:Y:S01]  /*87e0*/  IADD3 RZ, P0, R3, R4, RZ ;  /* 0x0000000403ff7210 */ /* 0x000fe20007f1e0ff */
[----:B------:R-:W-:-:S04]  /*87f0*/  IMAD.MOV.U32 R6, RZ, RZ, R5 ;  /* 0x000000ffff067224 */ /* 0x000fc800078e0005 */
[----:B------:R-:W-:-:S08]  /*8800*/  IMAD.WIDE.U32.X R6, R11, R9, R6, P0 ;  /* 0x000000090b067225 */ /* 0x000fd000000e0406 */
.L_x_296:
[----:B------:R-:W3:Y:S01]  /*8810*/  LDC.64 R26, c[0x0][0x640] ;  /* 0x00019000ff1a7b82 */ /* 0x000ee20000000a00 */
[-C--:B-1----:R-:W-:Y:S01]  /*8820*/  SHF.R.U64 R11, R6, R0.reuse, R7 ;  /* 0x00000000060b7219 */ /* 0x082fe20000001207 */
[----:B------:R-:W-:Y:S01]  /*8830*/  IMAD.MOV.U32 R19, RZ, RZ, R17 ;  /* 0x000000ffff137224 */ /* 0x000fe200078e0011 */
[----:B------:R-:W-:Y:S01]  /*8840*/  SHF.R.U32.HI R0, RZ, R0, R7 ;  /* 0x00000000ff007219 */ /* 0x000fe20000011607 */
[----:B--2---:R-:W-:Y:S01]  /*8850*/  IMAD.MOV R14, RZ, RZ, -R14 ;  /* 0x000000ffff0e7224 */ /* 0x004fe200078e0a0e */
[----:B----4-:R-:W-:Y:S01]  /*8860*/  IADD3 R5, P0, RZ, -R11, RZ ;  /* 0x8000000bff057210 */ /* 0x010fe20007f1e0ff */
[----:B------:R-:W-:Y:S01]  /*8870*/  ULDC UR4, c[0x0][0x154] ;  /* 0x0000550000047ab9 */ /* 0x000fe20000000800 */
[----:B------:R-:W-:Y:S01]  /*8880*/  IMAD.MOV.U32 R7, RZ, RZ, 0x1 ;  /* 0x00000001ff077424 */ /* 0x000fe200078e00ff */
[----:B------:R-:W1:Y:S01]  /*8890*/  LDC R4, c[0x0][0x618] ;  /* 0x00018600ff047b82 */ /* 0x000e620000000800 */
[----:B------:R-:W-:Y:S02]  /*88a0*/  IMAD R22, R15, R14, R10 ;  /* 0x0000000e0f167224 */ /* 0x000fe400078e020a */
[----:B------:R-:W-:-:S04]  /*88b0*/  IMAD.X R3, RZ, RZ, ~R0, P0 ;  /* 0x000000ffff037224 */ /* 0x000fc800000e0e00 */
[-C--:B------:R-:W-:Y:S01]  /*88c0*/  IMAD R0, R3, R12.reuse, RZ ;  /* 0x0000000c03007224 */ /* 0x080fe200078e02ff */
[----:B------:R-:W2:Y:S01]  /*88d0*/  LDC R6, c[0x0][0x608] ;  /* 0x00018200ff067b82 */ /* 0x000ea20000000800 */
[----:B0-----:R-:W-:-:S04]  /*88e0*/  IMAD.WIDE.U32 R2, R5, R12, R18 ;  /* 0x0000000c05027225 */ /* 0x001fc800078e0012 */
[----:B------:R-:W-:Y:S01]  /*88f0*/  IMAD R5, R5, R13, R0 ;  /* 0x0000000d05057224 */ /* 0x000fe200078e0200 */
[----:B------:R-:W-:Y:S02]  /*8900*/  I2FP.F32.U32 R0, R20 ;  /* 0x0000001400007245 */ /* 0x000fe40000201000 */
[----:B------:R-:W0:Y:S01]  /*8910*/  LDC R24, c[0x0][0x658] ;  /* 0x00019600ff187b82 */ /* 0x000e220000000800 */
[----:B------:R-:W-:Y:S01]  /*8920*/  IMAD.IADD R3, R3, 0x1, R5 ;  /* 0x0000000103037824 */ /* 0x000fe200078e0205 */
[----:B---3--:R-:W-:Y:S01]  /*8930*/  ISETP.NE.U32.AND P0, PT, R26, RZ, PT ;  /* 0x000000ff1a00720c */ /* 0x008fe20003f05070 */
[----:B------:R-:W-:Y:S01]  /*8940*/  FMUL R0, R0, UR4 ;  /* 0x0000000400007c20 */ /* 0x000fe20008400000 */
[----:B------:R-:W-:Y:S02]  /*8950*/  IMAD.MOV.U32 R5, RZ, RZ, -0x1 ;  /* 0xffffffffff057424 */ /* 0x000fe400078e00ff */
[----:B------:R-:W-:Y:S01]  /*8960*/  ISETP.NE.AND.EX P0, PT, R27, RZ, PT, P0 ;  /* 0x000000ff1b00720c */ /* 0x000fe20003f05300 */
[----:B------:R3:W4:Y:S01]  /*8970*/  F2I.U32.TRUNC.NTZ R12, R0 ;  /* 0x00000000000c7305 */ /* 0x000722000020f000 */
[----:B------:R-:W3:Y:S01]  /*8980*/  LDC R15, c[0x0][0x148] ;  /* 0x00005200ff0f7b82 */ /* 0x000ee20000000800 */
[----:B-1----:R-:W-:-:S02]  /*8990*/  SHF.R.U64 R10, R2, R4, R3 ;  /* 0x00000004020a7219 */ /* 0x002fc40000001203 */
[----:B------:R-:W-:-:S05]  /*89a0*/  SHF.R.U32.HI R3, RZ, R4, R3 ;  /* 0x00000004ff037219 */ /* 0x000fca0000011603 */
[----:B------:R-:W1:Y:S01]  /*89b0*/  LDC R14, c[0x0][0x600] ;  /* 0x00018000ff0e7b82 */ /* 0x000e620000000800 */
[-CC-:B--2---:R-:W-:Y:S02]  /*89c0*/  SHF.R.U64 R8, R10, R6.reuse, R3.reuse ;  /* 0x000000060a087219 */ /* 0x184fe40000001203 */
[----:B------:R-:W-:-:S05]  /*89d0*/  SHF.R.U32.HI R3, RZ, R6, R3 ;  /* 0x00000006ff037219 */ /* 0x000fca0000011603 */
[----:B------:R-:W2:Y:S01]  /*89e0*/  LDC R21, c[0x0][0x648] ;  /* 0x00019200ff157b82 */ /* 0x000ea20000000800 */
[-CC-:B0-----:R-:W-:Y:S02]  /*89f0*/  SHF.R.U64 R13, R8, R24.reuse, R3.reuse ;  /* 0x00000018080d7219 */ /* 0x181fe40000001203 */
[-C--:B------:R-:W-:Y:S02]  /*8a00*/  SHF.L.U32 R5, R5, R24.reuse, RZ ;  /* 0x0000001805057219 */ /* 0x080fe400000006ff */
[-C--:B------:R-:W-:Y:S01]  /*8a10*/  SHF.R.U32.HI R3, RZ, R24.reuse, R3 ;  /* 0x00000018ff037219 */ /* 0x080fe20000011603 */
[----:B------:R-:W-:Y:S01]  /*8a20*/  IMAD.MOV.U32 R2, RZ, RZ, R13 ;  /* 0x000000ffff027224 */ /* 0x000fe200078e000d */
[----:B------:R-:W-:Y:S01]  /*8a30*/  SHF.L.U32 R24, R7, R24, RZ ;  /* 0x0000001807187219 */ /* 0x000fe200000006ff */
[----:B------:R-:W0:Y:S01]  /*8a40*/  LDC R25, c[0x0][0x638] ;  /* 0x00018e00ff197b82 */ /* 0x000e220000000800 */
[----:B------:R-:W-:-:S07]  /*8a50*/  LOP3.LUT R19, RZ, R5, RZ, 0x33, !PT ;  /* 0x00000005ff137212 */ /* 0x000fce00078e33ff */
[----:B------:R-:W0:Y:S01]  /*8a60*/  LDC R28, c[0x0][0x610] ;  /* 0x00018400ff1c7b82 */ /* 0x000e220000000800 */
[----:B----4-:R-:W-:Y:S05]  /*8a70*/  @!P0 BRA `(.L_x_297) ;  /* 0x0000000000288947 */ /* 0x010fea0003800000 */
[----:B---3--:R-:W3:Y:S02]  /*8a80*/  LDC R0, c[0x0][0x64c] ;  /* 0x00019300ff007b82 */ /* 0x008ee40000000800 */
[----:B---3--:R-:W-:-:S05]  /*8a90*/  IADD3 R7, P0, R13, R0, RZ ;  /* 0x000000000d077210 */ /* 0x008fca0007f1e0ff */
        /* <DEDUP_REMOVED lines=8> */
.L_x_297:
[----:B------:R-:W4:Y:S01]  /*8b20*/  LDC R4, c[0x0][0x65c] ;  /* 0x00019700ff047b82 */ /* 0x000f220000000800 */
[----:B--23--:R-:W-:Y:S01]  /*8b30*/  SHF.R.U64 R0, R2, R21, R3 ;  /* 0x0000001502007219 */ /* 0x00cfe20000001203 */
[----:B-1----:R-:W-:Y:S01]  /*8b40*/  VIADD R3, R14, 0xffffffff ;  /* 0xffffffff0e037836 */ /* 0x002fe20000000000 */
[----:B------:R-:W-:Y:S01]  /*8b50*/  LOP3.LUT R19, R8, R19, RZ, 0xc0, !PT ;  /* 0x0000001308137212 */ /* 0x000fe200078ec0ff */
[----:B------:R-:W-:Y:S02]  /*8b60*/  IMAD.MOV R12, RZ, RZ, -R12 ;  /* 0x000000ffff0c7224 */ /* 0x000fe400078e0a0c */
[----:B------:R-:W-:Y:S01]  /*8b70*/  IMAD.MOV R2, RZ, RZ, -R0 ;  /* 0x000000ffff027224 */ /* 0x000fe200078e0a00 */
[----:B------:R-:W-:Y:S01]  /*8b80*/  LOP3.LUT R3, R10, R3, RZ, 0xc0, !PT ;  /* 0x000000030a037212 */ /* 0x000fe200078ec0ff */
[----:B------:R-:W-:Y:S02]  /*8b90*/  IMAD R19, R24, R0, R19 ;  /* 0x0000000018137224 */ /* 0x000fe400078e0213 */
[----:B0-----:R-:W-:-:S04]  /*8ba0*/  IMAD R0, R2, R25, R13 ;  /* 0x0000001902007224 */ /* 0x001fc800078e020d */
[----:B------:R-:W-:Y:S01]  /*8bb0*/  IMAD R2, R0, R14, R3 ;  /* 0x0000000e00027224 */ /* 0x000fe200078e0203 */
[----:B----4-:R-:W-:Y:S01]  /*8bc0*/  ISETP.NE.AND P0, PT, R4, 0x1, PT ;  /* 0x000000010400780c */ /* 0x010fe20003f05270 */
[----:B------:R-:W-:-:S05]  /*8bd0*/  IMAD.MOV.U32 R4, RZ, RZ, 0x1 ;  /* 0x00000001ff047424 */ /* 0x000fca00078e00ff */
[----:B------:R-:W-:-:S07]  /*8be0*/  PRMT R0, R4, 0x7610, R0 ;  /* 0x0000761004007816 */ /* 0x000fce0000000000 */
[----:B------:R-:W-:-:S04]  /*8bf0*/  @P0 IMAD R22, R15, R12, R20 ;  /* 0x0000000c0f160224 */ /* 0x000fc800078e0214 */
[----:B------:R-:W-:-:S05]  /*8c00*/  IMAD R19, R19, R28, R22 ;  /* 0x0000001c13137224 */ /* 0x000fca00078e0216 */
[----:B------:R-:W-:Y:S02]  /*8c10*/  SEL R22, R2, R19, !P0 ;  /* 0x0000001302167207 */ /* 0x000fe40004000000 */
[----:B------:R-:W-:Y:S01]  /*8c20*/  SEL R19, R19, R2, !P0 ;  /* 0x0000000213137207 */ /* 0x000fe20004000000 */
[----:B------:R-:W-:-:S07]  /*8c30*/  IMAD.MOV.U32 R2, RZ, RZ, R11 ;  /* 0x000000ffff027224 */ /* 0x000fce00078e000b */
.L_x_295:
[----:B------:R-:W-:Y:S02]  /*8c40*/  LOP3.LUT P0, RZ, R0, 0xff, RZ, 0xc0, !PT ;  /* 0x000000ff00ff7812 */ /* 0x000fe4000780c0ff */
[----:B------:R-:W-:-:S11]  /*8c50*/  LOP3.LUT R165, R165, 0x1, RZ, 0x3c, !PT ;  /* 0x00000001a5a57812 */ /* 0x000fd600078e3cff */
[----:B------:R-:W-:Y:S05]  /*8c60*/  @P0 BRA `(.L_x_298) ;  /* 0xffffff88008c0947 */ /* 0x000fea000383ffff */
[----:B------:R-:W-:Y:S05]  /*8c70*/  EXIT ;  /* 0x000000000000794d */ /* 0x000fea0003800000 */
.L_x_17:
[----:B------:R-:W-:-:S08]  /*8c80*/  ISETP.NE.AND P0, PT, R5, RZ, PT ;  /* 0x000000ff0500720c */ /* 0x000fd00003f05270 */
[----:B0-----:R-:W0:-:S00]  /*8c90*/  USETMAXREG.DEALLOC.CTAPOOL 0x28 ;  /* 0x00000028000079c8 */ /* 0x001e0000080e0500 */
[----:B------:R-:W-:Y:S05]  /*8ca0*/  @P0 EXIT ;  /* 0x000000000000094d */ /* 0x000fea0003800000 */
[----:B0-----:R-:W-:Y:S01]  /*8cb0*/  LOP3.LUT P0, RZ, R8, 0xff, RZ, 0xc0, !PT ;  /* 0x000000ff08ff7812 */ /* 0x001fe2000780c0ff */
[----:B------:R-:W-:Y:S02]  /*8cc0*/  IMAD.MOV.U32 R0, RZ, RZ, 0x1 ;  /* 0x00000001ff007424 */ /* 0x000fe400078e00ff */
[----:B------:R-:W-:-:S10]  /*8cd0*/  IMAD.MOV.U32 R8, RZ, RZ, RZ ;  /* 0x000000ffff087224 */ /* 0x000fd400078e00ff */
[----:B------:R-:W-:Y:S05]  /*8ce0*/  @!P0 BRA `(.L_x_299) ;  /* 0x0000000c00408947 */ /* 0x000fea0003800000 */
[----:B------:R-:W0:Y:S01]  /*8cf0*/  S2R R10, SR_CgaCtaId ;  /* 0x00000000000a7919 */ /* 0x000e220000008800 */
[----:B------:R-:W-:Y:S01]  /*8d00*/  LOP3.LUT P0, RZ, R4, 0x1f, RZ, 0xc0, !PT ;  /* 0x0000001f04ff7812 */ /* 0x000fe2000780c0ff */
[----:B------:R-:W-:Y:S01]  /*8d10*/  ULDC UR5, c[0x0][0x658] ;  /* 0x0001960000057ab9 */ /* 0x000fe20000000800 */
[C---:B------:R-:W-:Y:S01]  /*8d20*/  ISETP.NE.AND P2, PT, R3.reuse, RZ, PT ;  /* 0x000000ff0300720c */ /* 0x040fe20003f45270 */
[----:B------:R-:W-:Y:S01]  /*8d30*/  UMOV UR6, 0xffffffff ;  /* 0xffffffff00067882 */ /* 0x000fe20000000000 */
[----:B------:R-:W-:Y:S01]  /*8d40*/  ISETP.NE.OR P0, PT, R3, RZ, !P0 ;  /* 0x000000ff0300720c */ /* 0x000fe20004705670 */
[----:B------:R-:W-:Y:S01]  /*8d50*/  BSSY B0, `(.L_x_299) ;  /* 0x00000c9000007945 */ /* 0x000fe20003800000 */
[----:B------:R-:W-:Y:S01]  /*8d60*/  USHF.L.U32 UR6, UR6, UR5, URZ ;  /* 0x0000000506067299 */ /* 0x000fe2000800063f */
[----:B------:R-:W-:Y:S01]  /*8d70*/  IMAD.MOV.U32 R9, RZ, RZ, 0x1 ;  /* 0x00000001ff097424 */ /* 0x000fe200078e00ff */
[----:B------:R-:W-:Y:S01]  /*8d80*/  LOP3.LUT R6, R16, 0x2, RZ, 0xfc, !PT ;  /* 0x0000000210067812 */ /* 0x000fe200078efcff */
[----:B------:R-:W-:Y:S01]  /*8d90*/  IMAD.MOV.U32 R0, RZ, RZ, 0x1 ;  /* 0x00000001ff007424 */ /* 0x000fe200078e00ff */
[----:B------:R-:W-:Y:S01]  /*8da0*/  ULDC UR4, c[0x0][0x600] ;  /* 0x0001800000047ab9 */ /* 0x000fe20000000800 */
[----:B------:R-:W-:Y:S01]  /*8db0*/  IMAD.MOV.U32 R8, RZ, RZ, RZ ;  /* 0x000000ffff087224 */ /* 0x000fe200078e00ff */
[----:B------:R-:W-:Y:S01]  /*8dc0*/  UMOV UR7, 0x1 ;  /* 0x0000000100077882 */ /* 0x000fe20000000000 */
[----:B------:R-:W-:-:S02]  /*8dd0*/  UIADD3 UR19, UR40, 0x1, URZ ;  /* 0x0000000128137890 */ /* 0x000fc4000fffe03f */
[----:B------:R-:W-:Y:S02]  /*8de0*/  UIADD3 UR15, UR4, -0x1, URZ ;  /* 0xffffffff040f7890 */ /* 0x000fe4000fffe03f */
[----:B------:R-:W-:Y:S02]  /*8df0*/  USHF.L.U32 UR17, UR7, UR5, URZ ;  /* 0x0000000507117299 */ /* 0x000fe4000800063f */
[----:B------:R-:W-:Y:S01]  /*8e00*/  ULOP3.LUT UR16, URZ, UR6, URZ, 0x33, !UPT ;  /* 0x000000063f107292 */ /* 0x000fe2000f8e333f */
[----:B------:R-:W-:Y:S01]  /*8e10*/  ULDC.64 UR20, c[0x0][0x198] ;  /* 0x0000660000147ab9 */ /* 0x000fe20000000a00 */
[C---:B0-----:R-:W-:Y:S02]  /*8e20*/  IMAD.SHL.U32 R3, R10.reuse, 0x1000, RZ ;  /* 0x000010000a037824 */ /* 0x041fe400078e00ff */
[----:B------:R-:W-:-:S03]  /*8e30*/  IMAD.SHL.U32 R10, R10, 0x20, RZ ;  /* 0x000000200a0a7824 */ /* 0x000fc600078e00ff */
[----:B------:R-:W-:Y:S02]  /*8e40*/  LOP3.LUT R3, R3, 0x7000, RZ, 0xc0, !PT ;  /* 0x0000700003037812 */ /* 0x000fe400078ec0ff */
[----:B------:R-:W-:-:S03]  /*8e50*/  LOP3.LUT R10, R10, 0xe0, RZ, 0xc0, !PT ;  /* 0x000000e00a0a7812 */ /* 0x000fc600078ec0ff */
[----:B------:R-:W-:-:S07]  /*8e60*/  VIADD R7, R3, 0xa180 ;  /* 0x0000a18003077836 */ /* 0x000fce0000000000 */
.L_x_311:
[----:B------:R-:W-:-:S03]  /*8e70*/  UMOV UR4, 0xffffffff ;  /* 0xffffffff00047882 */ /* 0x000fc60000000000 */
[----:B------:R-:W-:Y:S05]  /*8e80*/  BRA.DIV UR4, `(.L_x_300) ;  /* 0x0000001204107947 */ /* 0x000fea000b800000 */
[----:B------:R-:W-:-:S13]  /*8e90*/  ELECT P6, URZ, PT ;  /* 0x00000000003f782f */ /* 0x000fda00038c0000 */
.L_x_325:
[----:B------:R-:W0:Y:S01]  /*8ea0*/  LDC R3, c[0x0][0x28c] ;  /* 0x0000a300ff037b82 */ /* 0x000e220000000800 */
[----:B------:R-:W-:Y:S01]  /*8eb0*/  BSSY B1, `(.L_x_301) ;  /* 0x0000039000017945 */ /* 0x000fe20003800000 */
[----:B0-----:R-:W-:-:S13]  /*8ec0*/  ISETP.LT.OR P6, PT, R3, 0x1, !P6 ;  /* 0x000000010300780c */ /* 0x001fda00077c1670 */
[----:B------:R-:W-:Y:S05]  /*8ed0*/  @P6 BRA `(.L_x_302) ;  /* 0x0000000000d86947 */ /* 0x000fea0003800000 */
[----:B------:R-:W-:Y:S02]  /*8ee0*/  IMAD.SHL.U32 R19, R19, 0x40, RZ ;  /* 0x0000004013137824 */ /* 0x000fe400078e00ff */
[----:B------:R-:W-:Y:S02]  /*8ef0*/  IMAD R22, R22, 0x100, R10 ;  /* 0x0000010016167824 */ /* 0x000fe400078e020a */
[----:B------:R-:W-:Y:S02]  /*8f00*/  IMAD.MOV.U32 R14, RZ, RZ, RZ ;  /* 0x000000ffff0e7224 */ /* 0x000fe400078e00ff */
[----:B------:R-:W-:Y:S02]  /*8f10*/  IMAD.U32 R15, RZ, RZ, UR19 ;  /* 0x00000013ff0f7e24 */ /* 0x000fe4000f8e00ff */
[----:B------:R-:W-:Y:S02]  /*8f20*/  IMAD.MOV.U32 R3, RZ, RZ, R0 ;  /* 0x000000ffff037224 */ /* 0x000fe400078e0000 */
[----:B------:R-:W-:-:S07]  /*8f30*/  IMAD.MOV.U32 R4, RZ, RZ, R8 ;  /* 0x000000ffff047224 */ /* 0x000fce00078e0008 */
.L_x_306:
[----:B------:R-:W0:Y:S01]  /*8f40*/  S2R R12, SR_CgaCtaId ;  /* 0x00000000000c7919 */ /* 0x000e220000008800 */
[----:B------:R-:W-:Y:S01]  /*8f50*/  MOV R5, 0x400 ;  /* 0x0000040000057802 */ /* 0x000fe20000000f00 */
[----:B------:R-:W1:Y:S03]  /*8f60*/  @!P2 LDC R11, c[0x0][0x500] ;  /* 0x00014000ff0bab82 */ /* 0x000e660000000800 */
[----:B0-----:R-:W-:Y:S02]  /*8f70*/  LEA R13, R12, R5, 0x18 ;  /* 0x000000050c0d7211 */ /* 0x001fe400078ec0ff */
[----:B------:R-:W-:-:S03]  /*8f80*/  SHF.L.U32 R5, R3, 0x1f, RZ ;  /* 0x0000001f03057819 */ /* 0x000fc600000006ff */
[----:B------:R-:W-:-:S04]  /*8f90*/  IMAD R12, R4, 0x8, R13 ;  /* 0x00000008040c7824 */ /* 0x000fc800078e020d */
[----:B------:R-:W0:Y:S02]  /*8fa0*/  SYNCS.PHASECHK.TRANS64.TRYWAIT P1, [R12+URZ+0x28], R5 ;  /* 0x000028050c0075a7 */ /* 0x000e24000802017f */
[----:B01----:R-:W-:Y:S05]  /*8fb0*/  @!P1 BRA `(.L_x_303) ;  /* 0x0000000c00e49947 */ /* 0x003fea0003800000 */
.L_x_326:
[----:B0-----:R-:W-:Y:S01]  /*8fc0*/  PRMT R5, R6, 0x9910, RZ ;  /* 0x0000991006057816 */ /* 0x001fe200000000ff */
[----:B------:R0:W-:Y:S03]  /*8fd0*/  @!P2 SYNCS.ARRIVE.TRANS64 RZ, [R12+URZ], R11 ;  /* 0x0000000b0cffa9a7 */ /* 0x0001e6000800003f */
[----:B------:R-:W-:-:S13]  /*8fe0*/  ISETP.NE.AND P1, PT, R5, 0x2, PT ;  /* 0x000000020500780c */ /* 0x000fda0003f25270 */
[----:B0-----:R-:W-:Y:S05]  /*8ff0*/  @P1 BRA `(.L_x_304) ;  /* 0x0000000000041947 */ /* 0x001fea0003800000 */
[----:B------:R-:W-:Y:S01]  /*9000*/  BPT.TRAP 0x1 ;  /* 0x000000040000795c */ /* 0x000fe20000300000 */
.L_x_304:
[----:B------:R-:W-:Y:S05]  /*9010*/  @P0 BRA `(.L_x_305) ;  /* 0x0000000000040947 */ /* 0x000fea0003800000 */
[----:B------:R-:W-:Y:S01]  /*9020*/  BPT.TRAP 0x1 ;  /* 0x000000040000795c */ /* 0x000fe20000300000 */
.L_x_305:
[----:B------:R-:W-:Y:S01]  /*9030*/  R2UR UR13, R13 ;  /* 0x000000000d0d72ca */ /* 0x000fe200000e0000 */
[----:B------:R-:W-:Y:S01]  /*9040*/  IMAD R13, R4, 0x2000, R13 ;  /* 0x00002000040d7824 */ /* 0x000fe200078e020d */
[----:B------:R-:W-:Y:S01]  /*9050*/  R2UR UR9, R12 ;  /* 0x000000000c0972ca */ /* 0x000fe200000e0000 */
[C---:B------:R-:W-:Y:S01]  /*9060*/  IMAD R5, R4.reuse, 0x8000, R7 ;  /* 0x0000800004057824 */ /* 0x040fe200078e0207 */
[----:B------:R-:W-:Y:S01]  /*9070*/  UIADD3 UR4, UP0, UR20, 0xf0, URZ ;  /* 0x000000f014047890 */ /* 0x000fe2000ff1e03f */
[----:B------:R-:W-:Y:S01]  /*9080*/  VIADD R15, R15, 0xffffffff ;  /* 0xffffffff0f0f7836 */ /* 0x000fe20000000000 */
[----:B------:R-:W-:Y:S01]  /*9090*/  R2UR UR5, R13 ;  /* 0x000000000d0572ca */ /* 0x000fe200000e0000 */
[----:B------:R-:W-:Y:S01]  /*90a0*/  UIADD3 UR22, UP1, UR20, 0x1f0, URZ ;  /* 0x000001f014167890 */ /* 0x000fe2000ff3e03f */
[----:B------:R-:W-:Y:S01]  /*90b0*/  R2UR UR8, R5 ;  /* 0x00000000050872ca */ /* 0x000fe200000e0000 */
[----:B------:R-:W-:Y:S01]  /*90c0*/  VIADD R4, R4, 0x1 ;  /* 0x0000000104047836 */ /* 0x000fe20000000000 */
[----:B------:R-:W-:Y:S01]  /*90d0*/  R2UR UR11, R19 ;  /* 0x00000000130b72ca */ /* 0x000fe200000e0000 */
[----:B------:R-:W-:Y:S01]  /*90e0*/  UIADD3.X UR23, URZ, UR21, URZ, UP1, !UPT ;  /* 0x000000153f177290 */ /* 0x000fe20008ffe43f */
[----:B------:R-:W-:Y:S01]  /*90f0*/  R2UR UR10, R14 ;  /* 0x000000000e0a72ca */ /* 0x000fe200000e0000 */
[----:B------:R-:W-:Y:S01]  /*9100*/  UMOV UR6, 0x0 ;  /* 0x0000000000067882 */ /* 0x000fe20000000000 */
[----:B------:R-:W-:Y:S01]  /*9110*/  R2UR UR12, R2 ;  /* 0x00000000020c72ca */ /* 0x000fe200000e0000 */
[----:B------:R-:W-:Y:S01]  /*9120*/  UMOV UR7, 0x10000000 ;  /* 0x1000000000077882 */ /* 0x000fe20000000000 */
[----:B------:R-:W-:Y:S01]  /*9130*/  R2UR UR18, R22 ;  /* 0x00000000161272ca */ /* 0x000fe200000e0000 */
[----:B------:R-:W-:Y:S01]  /*9140*/  UMOV UR24, 0xff0000 ;  /* 0x00ff000000187882 */ /* 0x000fe20000000000 */
[----:B------:R-:W-:Y:S01]  /*9150*/  ISETP.GT.AND P3, PT, R15, 0x1, PT ;  /* 0x000000010f00780c */ /* 0x000fe20003f64270 */
[----:B------:R-:W-:Y:S01]  /*9160*/  UIADD3 UR14, UR5, 0x180, URZ ;  /* 0x00000180050e7890 */ /* 0x000fe2000fffe03f */
[----:B------:R-:W-:Y:S01]  /*9170*/  ISETP.NE.AND P1, PT, R4, 0x5, PT ;  /* 0x000000050400780c */ /* 0x000fe20003f25270 */
[----:B------:R-:W-:Y:S01]  /*9180*/  UIADD3.X UR5, URZ, UR21, URZ, UP0, !UPT ;  /* 0x000000153f057290 */ /* 0x000fe200087fe43f */
[----:B------:R-:W-:Y:S01]  /*9190*/  VIADD R14, R14, 0x80 ;  /* 0x000000800e0e7836 */ /* 0x000fe20000000000 */
[----:B------:R-:W-:Y:S01]  /*91a0*/  UIADD3 UR13, UR13, UR8, URZ ;  /* 0x000000080d0d7290 */ /* 0x000fe2000fffe03f */
[----:B------:R-:W-:-:S02]  /*91b0*/  SEL R12, RZ, 0x1, P1 ;  /* 0x00000001ff0c7807 */ /* 0x000fc40000800000 */
[----:B------:R-:W-:Y:S01]  /*91c0*/  UMOV UR8, UR14 ;  /* 0x0000000e00087c82 */ /* 0x000fe20008000000 */
[----:B------:R-:W-:Y:S02]  /*91d0*/  SEL R4, R4, RZ, P1 ;  /* 0x000000ff04047207 */ /* 0x000fe40000800000 */
[----:B------:R-:W-:Y:S01]  /*91e0*/  LOP3.LUT R3, R3, R12, RZ, 0x3c, !PT ;  /* 0x0000000c03037212 */ /* 0x000fe200078e3cff */
[----:B------:R0:W-:Y:S02]  /*91f0*/  UTMALDG.3D [UR8], [UR4], desc[UR6] ;  /* 0x00000608040075b4 */ /* 0x0001e40008011000 */
[----:B0-----:R-:W-:Y:S01]  /*9200*/  UMOV UR11, UR18 ;  /* 0x00000012000b7c82 */ /* 0x001fe20008000000 */
[----:B------:R-:W-:Y:S02]  /*9210*/  UMOV UR8, UR13 ;  /* 0x0000000d00087c82 */ /* 0x000fe40008000000 */
[----:B------:R0:W-:Y:S02]  /*9220*/  UTMALDG.3D.MULTICAST [UR8], [UR22], UR24, desc[UR6] ;  /* 0x00000608160073b4 */ /* 0x0001e40008011818 */
[----:B0-----:R-:W-:Y:S05]  /*9230*/  @P3 BRA `(.L_x_306) ;  /* 0xfffffffc00403947 */ /* 0x001fea000383ffff */
.L_x_302:
[----:B------:R-:W-:Y:S05]  /*9240*/  BSYNC B1 ;  /* 0x0000000000017941 */ /* 0x000fea0003800000 */
.L_x_301:
[----:B------:R-:W2:Y:S01]  /*9250*/  LDL.64 R12, [R1] ;  /* 0x00000000010c7983 */ /* 0x000ea20000100a00 */
[----:B------:R-:W-:Y:S01]  /*9260*/  LOP3.LUT P4, RZ, R9, 0xff, RZ, 0xc0, !PT ;  /* 0x000000ff09ff7812 */ /* 0x000fe2000788c0ff */
[----:B------:R-:W-:Y:S01]  /*9270*/  VIADD R8, R8, UR40 ;  /* 0x0000002808087c36 */ /* 0x000fe20008000000 */
[----:B------:R-:W-:Y:S01]  /*9280*/  ULDC.64 UR4, c[0x0][0x650] ;  /* 0x0001940000047ab9 */ /* 0x000fe20000000a00 */
[----:B------:R-:W-:Y:S01]  /*9290*/  IMAD.U32 R5, RZ, RZ, UR40 ;  /* 0x00000028ff057e24 */ /* 0x000fe2000f8e00ff */
[----:B------:R-:W-:Y:S01]  /*92a0*/  UISETP.GE.U32.AND UP0, UPT, UR40, 0x5, UPT ;  /* 0x000000052800788c */ /* 0x000fe2000bf06070 */
[----:B------:R-:W-:Y:S01]  /*92b0*/  BSSY B1, `(.L_x_307) ;  /* 0x0000070000017945 */ /* 0x000fe20003800000 */
[----:B------:R-:W-:Y:S01]  /*92c0*/  ISETP.GT.U32.AND P1, PT, R8, 0x4, PT ;  /* 0x000000040800780c */ /* 0x000fe20003f24070 */
[----:B------:R-:W-:Y:S01]  /*92d0*/  IMAD.MOV.U32 R19, RZ, RZ, -0x1 ;  /* 0xffffffffff137424 */ /* 0x000fe200078e00ff */
[----:B------:R-:W-:Y:S01]  /*92e0*/  PRMT R9, RZ, 0x7610, R9 ;  /* 0x00007610ff097816 */ /* 0x000fe20000000009 */
[----:B------:R-:W-:Y:S01]  /*92f0*/  IMAD.MOV.U32 R22, RZ, RZ, -0x1 ;  /* 0xffffffffff167424 */ /* 0x000fe200078e00ff */
[----:B------:R-:W-:-:S02]  /*9300*/  ISETP.LT.U32.AND P1, PT, R5, 0x5, P1 ;  /* 0x000000050500780c */ /* 0x000fc40000f21070 */
[----:B------:R-:W-:Y:S01]  /*9310*/  PLOP3.LUT P3, PT, PT, PT, UP0, 0x80, 0x0 ;  /* 0x000000000000781c */ /* 0x000fe20003f6f008 */
[----:B------:R-:W0:Y:S01]  /*9320*/  @P4 S2R R3, SR_CgaCtaId ;  /* 0x0000000000034919 */ /* 0x000e220000008800 */
[----:B------:R-:W-:-:S04]  /*9330*/  @P4 MOV R2, 0x400 ;  /* 0x0000040000024802 */ /* 0x000fc80000000f00 */
[----:B0-----:R-:W-:Y:S01]  /*9340*/  @P4 LEA R4, R3, R2, 0x18 ;  /* 0x0000000203044211 */ /* 0x001fe200078ec0ff */
[----:B------:R-:W-:-:S03]  /*9350*/  IMAD.WIDE.U32 R2, R8, -0x33333333, RZ ;  /* 0xcccccccd08027825 */ /* 0x000fc600078e00ff */
[----:B------:R0:W-:Y:S01]  /*9360*/  @P4 SYNCS.ARRIVE.TRANS64.A1T0 RZ, [R4+URZ+0x88], RZ ;  /* 0x000088ff04ff49a7 */ /* 0x0001e2000810003f */
[----:B------:R-:W-:Y:S01]  /*9370*/  IMAD.MOV.U32 R2, RZ, RZ, -0x1 ;  /* 0xffffffffff027424 */ /* 0x000fe200078e00ff */
[----:B------:R-:W-:Y:S02]  /*9380*/  SHF.R.U32.HI R5, RZ, 0x2, R3 ;  /* 0x00000002ff057819 */ /* 0x000fe40000011603 */
[----:B------:R-:W-:-:S03]  /*9390*/  SEL R3, RZ, 0x1, !P1 ;  /* 0x00000001ff037807 */ /* 0x000fc60004800000 */
[----:B------:R-:W-:Y:S01]  /*93a0*/  IMAD R8, R5, -0x5, R8 ;  /* 0xfffffffb05087824 */ /* 0x000fe200078e0208 */
[----:B------:R-:W-:Y:S02]  /*93b0*/  LOP3.LUT R0, R0, R3, RZ, 0x3c, !PT ;  /* 0x0000000300007212 */ /* 0x000fe400078e3cff */
[----:B------:R-:W-:Y:S02]  /*93c0*/  PRMT R3, RZ, 0x7610, R3 ;  /* 0x00007610ff037816 */ /* 0x000fe40000000003 */
[----:B------:R-:W-:Y:S02]  /*93d0*/  @P3 LOP3.LUT R0, R0, 0x1, R5, 0x78, !PT ;  /* 0x0000000100003812 */ /* 0x000fe400078e7805 */
[----:B--2---:R-:W-:-:S04]  /*93e0*/  IADD3 R18, P4, R18, R12, RZ ;  /* 0x0000000c12127210 */ /* 0x004fc80007f9e0ff */
[----:B------:R-:W-:Y:S01]  /*93f0*/  ISETP.GE.U32.AND P1, PT, R18, UR4, PT ;  /* 0x0000000412007c0c */ /* 0x000fe2000bf26070 */
[----:B------:R-:W-:-:S05]  /*9400*/  IMAD.X R17, R17, 0x1, R23, P4 ;  /* 0x0000000111117824 */ /* 0x000fca00020e0617 */
[----:B------:R-:W-:-:S13]  /*9410*/  ISETP.GE.U32.AND.EX P1, PT, R17, UR5, PT, P1 ;  /* 0x0000000511007c0c */ /* 0x000fda000bf26110 */
[----:B0-----:R-:W-:Y:S05]  /*9420*/  @P1 BRA `(.L_x_308) ;  /* 0x0000000400601947 */ /* 0x001fea0003800000 */
[----:B------:R-:W0:Y:S01]  /*9430*/  S2R R12, SR_CTAID.X ;  /* 0x00000000000c7919 */ /* 0x000e220000002500 */
[----:B------:R-:W-:Y:S01]  /*9440*/  ULDC.64 UR4, c[0x0][0x628] ;  /* 0x00018a0000047ab9 */ /* 0x000fe20000000a00 */
[----:B------:R-:W-:Y:S01]  /*9450*/  ULDC UR7, c[0x0][0x630] ;  /* 0x00018c0000077ab9 */ /* 0x000fe20000000800 */
[----:B------:R-:W-:Y:S01]  /*9460*/  ISETP.NE.U32.AND P1, PT, RZ, UR4, PT ;  /* 0x00000004ff007c0c */ /* 0x000fe2000bf25070 */
[----:B------:R-:W1:Y:S01]  /*9470*/  S2R R13, SR_CTAID.Y ;  /* 0x00000000000d7919 */ /* 0x000e620000002600 */
[----:B------:R-:W-:Y:S01]  /*9480*/  ULDC UR8, c[0x0][0x150] ;  /* 0x0000540000087ab9 */ /* 0x000fe20000000800 */
[----:B------:R-:W-:Y:S01]  /*9490*/  IMAD.MOV.U32 R2, RZ, RZ, R18 ;  /* 0x000000ffff027224 */ /* 0x000fe200078e0012 */
[----:B------:R-:W-:Y:S01]  /*94a0*/  ISETP.NE.AND.EX P1, PT, RZ, UR5, PT, P1 ;  /* 0x00000005ff007c0c */ /* 0x000fe2000bf25310 */
[----:B------:R-:W-:Y:S01]  /*94b0*/  IMAD.MOV.U32 R3, RZ, RZ, R17 ;  /* 0x000000ffff037224 */ /* 0x000fe200078e0011 */
[----:B0-----:R-:W-:-:S11]  /*94c0*/  I2FP.F32.U32 R14, R12 ;  /* 0x0000000c000e7245 */ /* 0x001fd60000201000 */
[----:B------:R-:W-:Y:S05]  /*94d0*/  @!P1 BRA `(.L_x_309) ;  /* 0x0000000000289947 */ /* 0x000fea0003800000 */
[----:B------:R-:W-:Y:S02]  /*94e0*/  ULDC UR6, c[0x0][0x634] ;  /* 0x00018d0000067ab9 */ /* 0x000fe40000000800 */
[----:B------:R-:W-:-:S05]  /*94f0*/  IADD3 R3, P1, R18, UR6, RZ ;  /* 0x0000000612037c10 */ /* 0x000fca000ff3e0ff */
[----:B------:R-:W-:-:S04]  /*9500*/  IMAD.X R11, RZ, RZ, R17, P1 ;  /* 0x000000ffff0b7224 */ /* 0x000fc800008e0611 */
[----:B------:R-:W-:-:S04]  /*9510*/  IMAD.WIDE.U32 R4, R11, UR4, RZ ;  /* 0x000000040b047c25 */ /* 0x000fc8000f8e00ff */
[----:B------:R-:W-:-:S04]  /*9520*/  IMAD.WIDE.U32 R4, P1, R3, UR5, R4 ;  /* 0x0000000503047c25 */ /* 0x000fc8000f820004 */
[----:B------:R-:W-:-:S04]  /*9530*/  IMAD.WIDE.U32 R2, R3, UR4, RZ ;  /* 0x0000000403027c25 */ /* 0x000fc8000f8e00ff */
[----:B------:R-:W-:Y:S01]  /*9540*/  IMAD.MOV.U32 R2, RZ, RZ, R5 ;  /* 0x000000ffff027224 */ /* 0x000fe200078e0005 */
[----:B------:R-:W-:Y:S01]  /*9550*/  IADD3 RZ, P3, R3, R4, RZ ;  /* 0x0000000403ff7210 */ /* 0x000fe20007f7e0ff */
[----:B------:R-:W-:-:S04]  /*9560*/  IMAD.X R3, RZ, RZ, RZ, P1 ;  /* 0x000000ffff037224 */ /* 0x000fc800008e06ff */
[----:B------:R-:W-:-:S08]  /*9570*/  IMAD.WIDE.U32.X R2, R11, UR5, R2, P3 ;  /* 0x000000050b027c25 */ /* 0x000fd000098e0402 */
.L_x_309:
[----:B------:R-:W0:Y:S01]  /*9580*/  LDC R21, c[0x0][0x65c] ;  /* 0x00019700ff157b82 */ /* 0x000e220000000800 */
[--C-:B------:R-:W-:Y:S01]  /*9590*/  SHF.R.U64 R11, R2, UR7, R3.reuse ;  /* 0x00000007020b7c19 */ /* 0x100fe20008001203 */
[----:B------:R-:W-:Y:S01]  /*95a0*/  FMUL R14, R14, UR8 ;  /* 0x000000080e0e7c20 */ /* 0x000fe20008400000 */
[----:B------:R-:W-:Y:S01]  /*95b0*/  SHF.R.U32.HI R2, RZ, UR7, R3 ;  /* 0x00000007ff027c19 */ /* 0x000fe20008011603 */
[----:B------:R-:W-:Y:S01]  /*95c0*/  ULDC UR6, c[0x0][0x154] ;  /* 0x0000550000067ab9 */ /* 0x000fe20000000800 */
[----:B------:R-:W-:Y:S01]  /*95d0*/  IADD3 R15, P1, RZ, -R11, RZ ;  /* 0x8000000bff0f7210 */ /* 0x000fe20007f3e0ff */
[----:B------:R-:W-:Y:S01]  /*95e0*/  ULDC.64 UR4, c[0x0][0x620] ;  /* 0x0001880000047ab9 */ /* 0x000fe20000000a00 */
[----:B-1----:R-:W-:Y:S01]  /*95f0*/  I2FP.F32.U32 R3, R13 ;  /* 0x0000000d00037245 */ /* 0x002fe20000201000 */
[----:B------:R-:W1:Y:S01]  /*9600*/  LDC R19, c[0x0][0x144] ;  /* 0x00005100ff137b82 */ /* 0x000e620000000800 */
[----:B------:R-:W2:Y:S01]  /*9610*/  F2I.U32.TRUNC.NTZ R14, R14 ;  /* 0x0000000e000e7305 */ /* 0x000ea2000020f000 */
[----:B------:R-:W-:-:S02]  /*9620*/  IMAD.X R2, RZ, RZ, ~R2, P1 ;  /* 0x000000ffff027224 */ /* 0x000fc400008e0e02 */
[----:B------:R-:W-:Y:S01]  /*9630*/  FMUL R4, R3, UR6 ;  /* 0x0000000603047c20 */ /* 0x000fe20008400000 */
[----:B------:R-:W-:Y:S01]  /*9640*/  IMAD.MOV.U32 R3, RZ, RZ, R17 ;  /* 0x000000ffff037224 */ /* 0x000fe200078e0011 */
[----:B------:R-:W-:Y:S01]  /*9650*/  ULDC.64 UR6, c[0x0][0x640] ;  /* 0x0001900000067ab9 */ /* 0x000fe20000000a00 */
[----:B------:R-:W-:Y:S01]  /*9660*/  IMAD R2, R2, UR4, RZ ;  /* 0x0000000402027c24 */ /* 0x000fe2000f8e02ff */
[----:B------:R-:W3:Y:S01]  /*9670*/  LDC R20, c[0x0][0x148] ;  /* 0x00005200ff147b82 */ /* 0x000ee20000000800 */
[----:B------:R-:W-:Y:S01]  /*9680*/  ISETP.NE.U32.AND P1, PT, RZ, UR6, PT ;  /* 0x00000006ff007c0c */ /* 0x000fe2000bf25070 */
[----:B------:R-:W4:Y:S01]  /*9690*/  F2I.U32.TRUNC.NTZ R4, R4 ;  /* 0x0000000400047305 */ /* 0x000f22000020f000 */
[----:B------:R-:W-:Y:S02]  /*96a0*/  IMAD R5, R15, UR5, R2 ;  /* 0x000000050f057c24 */ /* 0x000fe4000f8e0202 */
[----:B------:R-:W-:Y:S01]  /*96b0*/  IMAD.MOV.U32 R2, RZ, RZ, R18 ;  /* 0x000000ffff027224 */ /* 0x000fe200078e0012 */
[----:B------:R-:W-:-:S02]  /*96c0*/  ISETP.NE.AND.EX P1, PT, RZ, UR7, PT, P1 ;  /* 0x00000007ff007c0c */ /* 0x000fc4000bf25310 */
[----:B0-----:R-:W-:Y:S01]  /*96d0*/  ISETP.NE.AND P4, PT, R21, 0x1, PT ;  /* 0x000000011500780c */ /* 0x001fe20003f85270 */
[----:B------:R-:W-:Y:S01]  /*96e0*/  IMAD.WIDE.U32 R2, R15, UR4, R2 ;  /* 0x000000040f027c25 */ /* 0x000fe2000f8e0002 */
[----:B------:R-:W-:-:S03]  /*96f0*/  ULDC UR4, c[0x0][0x618] ;  /* 0x0001860000047ab9 */ /* 0x000fc60000000800 */
[----:B--2---:R-:W-:Y:S02]  /*9700*/  IMAD.MOV R14, RZ, RZ, -R14 ;  /* 0x000000ffff0e7224 */ /* 0x004fe400078e0a0e */
[----:B------:R-:W-:Y:S02]  /*9710*/  IMAD.IADD R3, R3, 0x1, R5 ;  /* 0x0000000103037824 */ /* 0x000fe400078e0205 */
[----:B-1----:R-:W-:-:S03]  /*9720*/  IMAD R12, R19, R14, R12 ;  /* 0x0000000e130c7224 */ /* 0x002fc600078e020c */
[--C-:B------:R-:W-:Y:S01]  /*9730*/  SHF.R.U64 R14, R2, UR4, R3.reuse ;  /* 0x00000004020e7c19 */ /* 0x100fe20008001203 */
[----:B----4-:R-:W-:Y:S01]  /*9740*/  IMAD.MOV R2, RZ, RZ, -R4 ;  /* 0x000000ffff027224 */ /* 0x010fe200078e0a04 */
[----:B------:R-:W-:Y:S01]  /*9750*/  SHF.R.U32.HI R3, RZ, UR4, R3 ;  /* 0x00000004ff037c19 */ /* 0x000fe20008011603 */
[----:B------:R-:W-:Y:S02]  /*9760*/  ULDC UR4, c[0x0][0x608] ;  /* 0x0001820000047ab9 */ /* 0x000fe40000000800 */
[----:B---3--:R-:W-:Y:S01]  /*9770*/  @P4 IMAD R12, R20, R2, R13 ;  /* 0x00000002140c4224 */ /* 0x008fe200078e020d */
[--C-:B------:R-:W-:Y:S02]  /*9780*/  SHF.R.U64 R19, R14, UR4, R3.reuse ;  /* 0x000000040e137c19 */ /* 0x100fe40008001203 */
[----:B------:R-:W-:Y:S01]  /*9790*/  SHF.R.U32.HI R2, RZ, UR4, R3 ;  /* 0x00000004ff027c19 */ /* 0x000fe20008011603 */
[----:B------:R-:W-:-:S03]  /*97a0*/  ULDC UR4, c[0x0][0x658] ;  /* 0x0001960000047ab9 */ /* 0x000fc60000000800 */
[--C-:B------:R-:W-:Y:S02]  /*97b0*/  SHF.R.U64 R13, R19, UR4, R2.reuse ;  /* 0x00000004130d7c19 */ /* 0x100fe40008001202 */
[----:B------:R-:W-:-:S03]  /*97c0*/  SHF.R.U32.HI R2, RZ, UR4, R2 ;  /* 0x00000004ff027c19 */ /* 0x000fc60008011602 */
[----:B------:R-:W-:Y:S02]  /*97d0*/  IMAD.MOV.U32 R4, RZ, RZ, R13 ;  /* 0x000000ffff047224 */ /* 0x000fe400078e000d */
[----:B------:R-:W-:Y:S01]  /*97e0*/  IMAD.MOV.U32 R3, RZ, RZ, R2 ;  /* 0x000000ffff037224 */ /* 0x000fe200078e0002 */
[----:B------:R-:W-:Y:S06]  /*97f0*/  @!P1 BRA `(.L_x_310) ;  /* 0x00000000002c9947 */ /* 0x000fec0003800000 */
        /* <DEDUP_REMOVED lines=9> */
[----:B------:R-:W-:-:S04]  /*9890*/  IMAD.WIDE.U32.X R2, R15, UR7, R2, P3 ;  /* 0x000000070f027c25 */ /* 0x000fc800098e0402 */
[----:B------:R-:W-:-:S07]  /*98a0*/  IMAD.MOV.U32 R4, RZ, RZ, R2 ;  /* 0x000000ffff047224 */ /* 0x000fce00078e0002 */
.L_x_310:
[----:B------:R-:W-:Y:S01]  /*98b0*/  ULDC UR4, c[0x0][0x648] ;  /* 0x0001920000047ab9 */ /* 0x000fe20000000800 */
[----:B------:R-:W-:Y:S01]  /*98c0*/  LOP3.LUT R2, R19, UR16, RZ, 0xc0, !PT ;  /* 0x0000001013027c12 */ /* 0x000fe2000f8ec0ff */
[----:B------:R-:W-:Y:S01]  /*98d0*/  ULDC UR5, c[0x0][0x610] ;  /* 0x0001840000057ab9 */ /* 0x000fe20000000800 */
[----:B------:R-:W-:Y:S01]  /*98e0*/  SHF.R.U64 R3, R4, UR4, R3 ;  /* 0x0000000404037c19 */ /* 0x000fe20008001203 */
[----:B------:R-:W-:Y:S01]  /*98f0*/  ULDC UR4, c[0x0][0x638] ;  /* 0x00018e0000047ab9 */ /* 0x000fe20000000800 */
[----:B------:R-:W-:-:S03]  /*9900*/  LOP3.LUT R14, R14, UR15, RZ, 0xc0, !PT ;  /* 0x0000000f0e0e7c12 */ /* 0x000fc6000f8ec0ff */
[----:B------:R-:W-:Y:S02]  /*9910*/  IMAD.MOV R4, RZ, RZ, -R3 ;  /* 0x000000ffff047224 */ /* 0x000fe400078e0a03 */
[----:B------:R-:W-:Y:S02]  /*9920*/  IMAD R3, R3, UR17, R2 ;  /* 0x0000001103037c24 */ /* 0x000fe4000f8e0202 */
[----:B------:R-:W-:Y:S01]  /*9930*/  IMAD R13, R4, UR4, R13 ;  /* 0x00000004040d7c24 */ /* 0x000fe2000f8e020d */
[----:B------:R-:W-:Y:S01]  /*9940*/  ULDC UR4, c[0x0][0x600] ;  /* 0x0001800000047ab9 */ /* 0x000fe20000000800 */
[----:B------:R-:W-:Y:S02]  /*9950*/  IMAD R12, R3, UR5, R12 ;  /* 0x00000005030c7c24 */ /* 0x000fe4000f8e020c */
[----:B------:R-:W-:Y:S02]  /*9960*/  IMAD R13, R13, UR4, R14 ;  /* 0x000000040d0d7c24 */ /* 0x000fe4000f8e020e */
[----:B------:R-:W-:-:S02]  /*9970*/  IMAD.MOV.U32 R3, RZ, RZ, 0x1 ;  /* 0x00000001ff037424 */ /* 0x000fc400078e00ff */
[----:B------:R-:W-:Y:S01]  /*9980*/  IMAD.MOV.U32 R2, RZ, RZ, R11 ;  /* 0x000000ffff027224 */ /* 0x000fe200078e000b */
[----:B------:R-:W-:Y:S02]  /*9990*/  SEL R22, R13, R12, !P4 ;  /* 0x0000000c0d167207 */ /* 0x000fe40006000000 */
[----:B------:R-:W-:-:S07]  /*99a0*/  SEL R19, R12, R13, !P4 ;  /* 0x0000000d0c137207 */ /* 0x000fce0006000000 */
.L_x_308:
[----:B------:R-:W-:Y:S05]  /*99b0*/  BSYNC B1 ;  /* 0x0000000000017941 */ /* 0x000fea0003800000 */
.L_x_307:
[----:B------:R-:W-:-:S13]  /*99c0*/  LOP3.LUT P1, RZ, R3, 0xff, RZ, 0xc0, !PT ;  /* 0x000000ff03ff7812 */ /* 0x000fda000782c0ff */
[----:B------:R-:W-:Y:S05]  /*99d0*/  @P1 BRA `(.L_x_311) ;  /* 0xfffffff400241947 */ /* 0x000fea000383ffff */
[----:B------:R-:W-:Y:S05]  /*99e0*/  BSYNC B0 ;  /* 0x0000000000007941 */ /* 0x000fea0003800000 */
.L_x_299:
[----:B------:R-:W-:-:S03]  /*99f0*/  UMOV UR4, 0xffffffff ;  /* 0xffffffff00047882 */ /* 0x000fc60000000000 */
[----:B------:R-:W-:Y:S05]  /*9a00*/  BRA.DIV UR4, `(.L_x_312) ;  /* 0x0000000604647947 */ /* 0x000fea000b800000 */
[----:B------:R-:W-:-:S13]  /*9a10*/  ELECT P6, URZ, PT ;  /* 0x00000000003f782f */ /* 0x000fda00038c0000 */
.L_x_329:
[----:B------:R-:W-:Y:S04]  /*9a20*/  BSSY B0, `(.L_x_313) ;  /* 0x0000034000007945 */ /* 0x000fe80003800000 */
[----:B------:R-:W-:Y:S05]  /*9a30*/  @!P6 BRA `(.L_x_314) ;  /* 0x0000000000c8e947 */ /* 0x000fea0003800000 */
[----:B------:R-:W-:-:S04]  /*9a40*/  LOP3.LUT R16, R16, 0x2, RZ, 0xfc, !PT ;  /* 0x0000000210107812 */ /* 0x000fc800078efcff */
[----:B------:R-:W-:-:S13]  /*9a50*/  ISETP.NE.AND P0, PT, R16, 0x3, PT ;  /* 0x000000031000780c */ /* 0x000fda0003f05270 */
[----:B------:R-:W-:Y:S05]  /*9a60*/  @!P0 BRA `(.L_x_315) ;  /* 0x0000000000048947 */ /* 0x000fea0003800000 */
[----:B------:R-:W-:Y:S01]  /*9a70*/  BPT.TRAP 0x1 ;  /* 0x000000040000795c */ /* 0x000fe20000300000 */
.L_x_315:
[----:B------:R-:W0:Y:S01]  /*9a80*/  S2R R3, SR_CgaCtaId ;  /* 0x0000000000037919 */ /* 0x000e220000008800 */
[----:B------:R-:W-:-:S04]  /*9a90*/  MOV R2, 0x400 ;  /* 0x0000040000027802 */ /* 0x000fc80000000f00 */
[----:B0-----:R-:W-:Y:S02]  /*9aa0*/  LEA R3, R3, R2, 0x18 ;  /* 0x0000000203037211 */ /* 0x001fe400078ec0ff */
[----:B------:R-:W-:-:S03]  /*9ab0*/  SHF.L.U32 R2, R0, 0x1f, RZ ;  /* 0x0000001f00027819 */ /* 0x000fc600000006ff */
[----:B------:R-:W-:-:S04]  /*9ac0*/  VIADD R3, R3, 0x28 ;  /* 0x0000002803037836 */ /* 0x000fc80000000000 */
[C---:B------:R-:W-:Y:S02]  /*9ad0*/  IMAD R7, R8.reuse, 0x8, R3 ;  /* 0x0000000808077824 */ /* 0x040fe400078e0203 */
[----:B------:R-:W-:Y:S02]  /*9ae0*/  VIADD R8, R8, 0x1 ;  /* 0x0000000108087836 */ /* 0x000fe40000000000 */
[----:B------:R-:W0:Y:S03]  /*9af0*/  SYNCS.PHASECHK.TRANS64.TRYWAIT P0, [R7+URZ], R2 ;  /* 0x00000002070075a7 */ /* 0x000e26000800017f */
[----:B------:R-:W-:-:S04]  /*9b00*/  ISETP.NE.AND P1, PT, R8, 0x5, PT ;  /* 0x000000050800780c */ /* 0x000fc80003f25270 */
[----:B------:R-:W-:Y:S02]  /*9b10*/  SEL R5, RZ, 0x1, P1 ;  /* 0x00000001ff057807 */ /* 0x000fe40000800000 */
[----:B------:R-:W-:Y:S02]  /*9b20*/  SEL R8, R8, RZ, P1 ;  /* 0x000000ff08087207 */ /* 0x000fe40000800000 */
[----:B------:R-:W-:-:S03]  /*9b30*/  LOP3.LUT R5, R0, R5, RZ, 0x3c, !PT ;  /* 0x0000000500057212 */ /* 0x000fc600078e3cff */
[----:B------:R-:W-:Y:S01]  /*9b40*/  IMAD R9, R8, 0x8, R3 ;  /* 0x0000000808097824 */ /* 0x000fe200078e0203 */
[----:B------:R-:W-:Y:S01]  /*9b50*/  SHF.L.U32 R4, R5, 0x1f, RZ ;  /* 0x0000001f05047819 */ /* 0x000fe200000006ff */
[----:B0-----:R-:W-:Y:S06]  /*9b60*/  @!P0 BRA `(.L_x_316) ;  /* 0x00000004002c8947 */ /* 0x001fec0003800000 */
.L_x_330:
[----:B------:R-:W1:Y:S01]  /*9b70*/  SYNCS.PHASECHK.TRANS64.TRYWAIT P0, [R9+URZ], R4 ;  /* 0x00000004090075a7 */ /* 0x000e62000800017f */
[----:B------:R-:W-:-:S05]  /*9b80*/  VIADD R0, R8, 0x1 ;  /* 0x0000000108007836 */ /* 0x000fca0000000000 */
[----:B------:R-:W-:-:S04]  /*9b90*/  ISETP.NE.AND P1, PT, R0, 0x5, PT ;  /* 0x000000050000780c */ /* 0x000fc80003f25270 */
[----:B0-----:R-:W-:Y:S02]  /*9ba0*/  SEL R2, RZ, 0x1, P1 ;  /* 0x00000001ff027807 */ /* 0x001fe40000800000 */
[----:B------:R-:W-:Y:S02]  /*9bb0*/  SEL R0, R0, RZ, P1 ;  /* 0x000000ff00007207 */ /* 0x000fe40000800000 */
[----:B------:R-:W-:-:S03]  /*9bc0*/  LOP3.LUT R7, R5, R2, RZ, 0x3c, !PT ;  /* 0x0000000205077212 */ /* 0x000fc600078e3cff */
[----:B------:R-:W-:Y:S01]  /*9bd0*/  IMAD R6, R0, 0x8, R3 ;  /* 0x0000000800067824 */ /* 0x000fe200078e0203 */
[----:B------:R-:W-:Y:S01]  /*9be0*/  SHF.L.U32 R5, R7, 0x1f, RZ ;  /* 0x0000001f07057819 */ /* 0x000fe200000006ff */
[----:B-1----:R-:W-:Y:S06]  /*9bf0*/  @!P0 BRA `(.L_x_317) ;  /* 0x00000004001c8947 */ /* 0x002fec0003800000 */
.L_x_331:
[----:B------:R-:W1:Y:S01]  /*9c00*/  SYNCS.PHASECHK.TRANS64.TRYWAIT P0, [R6+URZ], R5 ;  /* 0x00000005060075a7 */ /* 0x000e62000800017f */
[----:B------:R-:W-:-:S05]  /*9c10*/  VIADD R0, R0, 0x1 ;  /* 0x0000000100007836 */ /* 0x000fca0000000000 */
[----:B------:R-:W-:-:S04]  /*9c20*/  ISETP.NE.AND P1, PT, R0, 0x5, PT ;  /* 0x000000050000780c */ /* 0x000fc80003f25270 */
[----:B------:R-:W-:Y:S02]  /*9c30*/  SEL R2, RZ, 0x1, P1 ;  /* 0x00000001ff027807 */ /* 0x000fe40000800000 */
[----:B------:R-:W-:Y:S02]  /*9c40*/  SEL R0, R0, RZ, P1 ;  /* 0x000000ff00007207 */ /* 0x000fe40000800000 */
[----:B------:R-:W-:-:S03]  /*9c50*/  LOP3.LUT R7, R7, R2, RZ, 0x3c, !PT ;  /* 0x0000000207077212 */ /* 0x000fc600078e3cff */
[----:B0-----:R-:W-:Y:S01]  /*9c60*/  IMAD R9, R0, 0x8, R3 ;  /* 0x0000000800097824 */ /* 0x001fe200078e0203 */
[----:B------:R-:W-:Y:S01]  /*9c70*/  SHF.L.U32 R4, R7, 0x1f, RZ ;  /* 0x0000001f07047819 */ /* 0x000fe200000006ff */
[----:B-1----:R-:W-:Y:S06]  /*9c80*/  @!P0 BRA `(.L_x_318) ;  /* 0x00000004000c8947 */ /* 0x002fec0003800000 */
.L_x_332:
[----:B------:R-:W1:Y:S01]  /*9c90*/  SYNCS.PHASECHK.TRANS64.TRYWAIT P0, [R9+URZ], R4 ;  /* 0x00000004090075a7 */ /* 0x000e62000800017f */
[----:B------:R-:W-:-:S05]  /*9ca0*/  VIADD R0, R0, 0x1 ;  /* 0x0000000100007836 */ /* 0x000fca0000000000 */
[----:B------:R-:W-:-:S04]  /*9cb0*/  ISETP.NE.AND P1, PT, R0, 0x5, PT ;  /* 0x000000050000780c */ /* 0x000fc80003f25270 */
[----:B------:R-:W-:Y:S02]  /*9cc0*/  SEL R2, RZ, 0x1, P1 ;  /* 0x00000001ff027807 */ /* 0x000fe40000800000 */
[----:B------:R-:W-:Y:S02]  /*9cd0*/  SEL R0, R0, RZ, P1 ;  /* 0x000000ff00007207 */ /* 0x000fe40000800000 */
[----:B------:R-:W-:Y:S01]  /*9ce0*/  LOP3.LUT R2, R7, R2, RZ, 0x3c, !PT ;  /* 0x0000000207027212 */ /* 0x000fe200078e3cff */
[----:B-1----:R-:W-:Y:S06]  /*9cf0*/  @!P0 BRA `(.L_x_319) ;  /* 0x0000000400048947 */ /* 0x002fec0003800000 */
.L_x_333:
[----:B------:R-:W-:Y:S01]  /*9d00*/  IMAD R3, R0, 0x8, R3 ;  /* 0x0000000800037824 */ /* 0x000fe200078e0203 */
[----:B------:R-:W-:-:S07]  /*9d10*/  SHF.L.U32 R0, R2, 0x1f, RZ ;  /* 0x0000001f02007819 */ /* 0x000fce00000006ff */
.L_x_320:
[----:B--2---:R2:W3:Y:S02]  /*9d20*/  SYNCS.PHASECHK.TRANS64.TRYWAIT P0, [R3+URZ], R0 ;  /* 0x00000000030075a7 */ /* 0x0044e4000800017f */
[----:B---3--:R-:W-:Y:S05]  /*9d30*/  @!P0 NANOSLEEP.SYNCS 0x989680 ;  /* 0x009896800000895d */ /* 0x008fea0003900000 */
[----:B------:R-:W3:Y:S02]  /*9d40*/  @!P0 SYNCS.PHASECHK.TRANS64 P0, [R3+URZ], R0 ;  /* 0x00000000030085a7 */ /* 0x000ee4000800007f */
[----:B---3--:R-:W-:Y:S05]  /*9d50*/  @!P0 BRA `(.L_x_320) ;  /* 0xfffffffc00f08947 */ /* 0x008fea000383ffff */
.L_x_314:
[----:B------:R-:W-:Y:S05]  /*9d60*/  BSYNC B0 ;  /* 0x0000000000007941 */ /* 0x000fea0003800000 */
.L_x_313:
[----:B------:R-:W-:Y:S05]  /*9d70*/  EXIT ;  /* 0x000000000000794d */ /* 0x000fea0003800000 */
.L_x_19:
[----:B-1----:R1:W2:Y:S02]  /*9d80*/  SYNCS.PHASECHK.TRANS64.TRYWAIT P0, [R161+URZ], R0 ;  /* 0x00000000a10075a7 */ /* 0x0022a4000800017f */
[----:B--2---:R-:W-:Y:S05]  /*9d90*/  @!P0 NANOSLEEP.SYNCS 0x989680 ;  /* 0x009896800000895d */ /* 0x004fea0003900000 */
[----:B------:R-:W2:Y:S02]  /*9da0*/  @!P0 SYNCS.PHASECHK.TRANS64 P0, [R161+URZ], R0 ;  /* 0x00000000a10085a7 */ /* 0x000ea4000800007f */
[----:B--2---:R-:W-:Y:S05]  /*9db0*/  @!P0 BRA `(.L_x_19) ;  /* 0xfffffffc00f08947 */ /* 0x004fea000383ffff */
[----:B------:R-:W-:Y:S05]  /*9dc0*/  BRA `(.L_x_321) ;  /* 0xffffff7800487947 */ /* 0x000fea000383ffff */
.L_x_24:
[----:B--2---:R2:W3:Y:S02]  /*9dd0*/  SYNCS.PHASECHK.TRANS64.TRYWAIT P1, [R3+URZ], R0 ;  /* 0x00000000030075a7 */ /* 0x0044e4000802017f */
[----:B---3--:R-:W-:Y:S05]  /*9de0*/  @!P1 NANOSLEEP.SYNCS 0x989680 ;  /* 0x009896800000995d */ /* 0x008fea0003900000 */
[----:B------:R-:W3:Y:S02]  /*9df0*/  @!P1 SYNCS.PHASECHK.TRANS64 P1, [R3+URZ], R0 ;  /* 0x00000000030095a7 */ /* 0x000ee4000802007f */
[----:B---3--:R-:W-:Y:S05]  /*9e00*/  @!P1 BRA `(.L_x_24) ;  /* 0xfffffffc00f09947 */ /* 0x008fea000383ffff */
[----:B------:R-:W-:Y:S05]  /*9e10*/  BRA `(.L_x_23) ;  /* 0xffffff7800b87947 */ /* 0x000fea000383ffff */
.L_x_29:
[----:B--2---:R-:W-:-:S04]  /*9e20*/  IMAD.U32 R5, RZ, RZ, UR4 ;  /* 0x00000004ff057e24 */ /* 0x004fc8000f8e00ff */
[----:B------:R2:W3:Y:S03]  /*9e30*/  SYNCS.PHASECHK.TRANS64.TRYWAIT P1, [R5+URZ], R4 ;  /* 0x00000004050075a7 */ /* 0x0004e6000802017f */
[----:B---3--:R-:W-:Y:S05]  /*9e40*/  @!P1 NANOSLEEP.SYNCS 0x989680 ;  /* 0x009896800000995d */ /* 0x008fea0003900000 */
[----:B------:R-:W3:Y:S02]  /*9e50*/  @!P1 SYNCS.PHASECHK.TRANS64 P1, [R5+URZ], R4 ;  /* 0x00000004050095a7 */ /* 0x000ee4000802007f */
[----:B---3--:R-:W-:Y:S05]  /*9e60*/  @!P1 BRA `(.L_x_29) ;  /* 0xfffffffc00ec9947 */ /* 0x008fea000383ffff */
[----:B------:R-:W-:Y:S05]  /*9e70*/  BRA `(.L_x_28) ;  /* 0xffffff7c00887947 */ /* 0x000fea000383ffff */
.L_x_35:
[----:B-1----:R1:W2:Y:S02]  /*9e80*/  SYNCS.PHASECHK.TRANS64.TRYWAIT P0, [R161+URZ+0x10], R0 ;  /* 0x00001000a10075a7 */ /* 0x0022a4000800017f */
[----:B--2---:R-:W-:Y:S05]  /*9e90*/  @!P0 NANOSLEEP.SYNCS 0x989680 ;  /* 0x009896800000895d */ /* 0x004fea0003900000 */
[----:B------:R-:W2:Y:S02]  /*9ea0*/  @!P0 SYNCS.PHASECHK.TRANS64 P0, [R161+URZ+0x10], R0 ;  /* 0x00001000a10085a7 */ /* 0x000ea4000800007f */
[----:B--2---:R-:W-:Y:S05]  /*9eb0*/  @!P0 BRA `(.L_x_35) ;  /* 0xfffffffc00f08947 */ /* 0x004fea000383ffff */
[----:B------:R-:W-:Y:S05]  /*9ec0*/  BRA `(.L_x_322) ;  /* 0xffffff8000d47947 */ /* 0x000fea000383ffff */
.L_x_300:
[----:B------:R-:W-:Y:S01]  /*9ed0*/  BSSY B1, `(.L_x_323) ;  /* 0x0000006000017945 */ /* 0x000fe20003800000 */
[----:B------:R-:W-:-:S07]  /*9ee0*/  IMAD.MOV.U32 R15, RZ, RZ, -0x1 ;  /* 0xffffffffff0f7424 */ /* 0x000fce00078e00ff */
[----:B-----5:R-:W-:Y:S05]  /*9ef0*/  WARPSYNC.COLLECTIVE R15, `(.L_x_324) ;  /* 0x000000000f0c7348 */ /* 0x020fea0003c00000 */
[----:B------:R-:W-:Y:S02]  /*9f00*/  ELECT P6, UR62, PT ;  /* 0x00000000003e782f */ /* 0x000fe400038c0000 */
[----:B------:R-:W-:Y:S01]  /*9f10*/  MOV R14, UR62 ;  /* 0x0000003e000e7c02 */ /* 0x000fe20008000f00 */
[----:B-----5:R-:W-:Y:S10]  /*9f20*/  ENDCOLLECTIVE ;  /* 0x000000000000791b */ /* 0x020ff40003800000 */
.L_x_324:
[----:B------:R-:W-:Y:S05]  /*9f30*/  BSYNC B1 ;  /* 0x0000000000017941 */ /* 0x000fea0003800000 */
.L_x_323:
[----:B------:R-:W-:Y:S05]  /*9f40*/  BRA `(.L_x_325) ;  /* 0xffffffec00d47947 */ /* 0x000fea000383ffff */
.L_x_303:
[----:B0-----:R0:W1:Y:S02]  /*9f50*/  SYNCS.PHASECHK.TRANS64.TRYWAIT P1, [R12+URZ+0x28], R5 ;  /* 0x000028050c0075a7 */ /* 0x001064000802017f */
[----:B-1----:R-:W-:Y:S05]  /*9f60*/  @!P1 NANOSLEEP.SYNCS 0x989680 ;  /* 0x009896800000995d */ /* 0x002fea0003900000 */
[----:B------:R-:W1:Y:S02]  /*9f70*/  @!P1 SYNCS.PHASECHK.TRANS64 P1, [R12+URZ+0x28], R5 ;  /* 0x000028050c0095a7 */ /* 0x000e64000802007f */
[----:B-1----:R-:W-:Y:S05]  /*9f80*/  @!P1 BRA `(.L_x_303) ;  /* 0xfffffffc00f09947 */ /* 0x002fea000383ffff */
[----:B------:R-:W-:Y:S05]  /*9f90*/  BRA `(.L_x_326) ;  /* 0xfffffff000087947 */ /* 0x000fea000383ffff */
.L_x_312:
[----:B------:R-:W-:Y:S01]  /*9fa0*/  BSSY B0, `(.L_x_327) ;  /* 0x0000006000007945 */ /* 0x000fe20003800000 */
[----:B------:R-:W-:-:S07]  /*9fb0*/  IMAD.MOV.U32 R15, RZ, RZ, -0x1 ;  /* 0xffffffffff0f7424 */ /* 0x000fce00078e00ff */
[----:B-----5:R-:W-:Y:S05]  /*9fc0*/  WARPSYNC.COLLECTIVE R15, `(.L_x_328) ;  /* 0x000000000f0c7348 */ /* 0x020fea0003c00000 */
[----:B------:R-:W-:Y:S02]  /*9fd0*/  ELECT P6, UR62, PT ;  /* 0x00000000003e782f */ /* 0x000fe400038c0000 */
[----:B------:R-:W-:Y:S01]  /*9fe0*/  MOV R14, UR62 ;  /* 0x0000003e000e7c02 */ /* 0x000fe20008000f00 */
[----:B-----5:R-:W-:Y:S10]  /*9ff0*/  ENDCOLLECTIVE ;  /* 0x000000000000791b */ /* 0x020ff40003800000 */
.L_x_328:
[----:B------:R-:W-:Y:S05]  /*a000*/  BSYNC B0 ;  /* 0x0000000000007941 */ /* 0x000fea0003800000 */
.L_x_327:
[----:B------:R-:W-:Y:S05]  /*a010*/  BRA `(.L_x_329) ;  /* 0xfffffff800807947 */ /* 0x000fea000383ffff */
.L_x_316:
[----:B0-----:R0:W1:Y:S02]  /*a020*/  SYNCS.PHASECHK.TRANS64.TRYWAIT P0, [R7+URZ], R2 ;  /* 0x00000002070075a7 */ /* 0x001064000800017f */
[----:B-1----:R-:W-:Y:S05]  /*a030*/  @!P0 NANOSLEEP.SYNCS 0x989680 ;  /* 0x009896800000895d */ /* 0x002fea0003900000 */
[----:B------:R-:W1:Y:S02]  /*a040*/  @!P0 SYNCS.PHASECHK.TRANS64 P0, [R7+URZ], R2 ;  /* 0x00000002070085a7 */ /* 0x000e64000800007f */
[----:B-1----:R-:W-:Y:S05]  /*a050*/  @!P0 BRA `(.L_x_316) ;  /* 0xfffffffc00f08947 */ /* 0x002fea000383ffff */
[----:B------:R-:W-:Y:S05]  /*a060*/  BRA `(.L_x_330) ;  /* 0xfffffff800c07947 */ /* 0x000fea000383ffff */
.L_x_317:
[----:B0-----:R0:W1:Y:S02]  /*a070*/  SYNCS.PHASECHK.TRANS64.TRYWAIT P0, [R9+URZ], R4 ;  /* 0x00000004090075a7 */ /* 0x001064000800017f */
[----:B-1----:R-:W-:Y:S05]  /*a080*/  @!P0 NANOSLEEP.SYNCS 0x989680 ;  /* 0x009896800000895d */ /* 0x002fea0003900000 */
[----:B------:R-:W1:Y:S02]  /*a090*/  @!P0 SYNCS.PHASECHK.TRANS64 P0, [R9+URZ], R4 ;  /* 0x00000004090085a7 */ /* 0x000e64000800007f */
[----:B-1----:R-:W-:Y:S05]  /*a0a0*/  @!P0 BRA `(.L_x_317) ;  /* 0xfffffffc00f08947 */ /* 0x002fea000383ffff */
[----:B------:R-:W-:Y:S05]  /*a0b0*/  BRA `(.L_x_331) ;  /* 0xfffffff800d07947 */ /* 0x000fea000383ffff */
.L_x_318:
[----:B0-----:R0:W1:Y:S02]  /*a0c0*/  SYNCS.PHASECHK.TRANS64.TRYWAIT P0, [R6+URZ], R5 ;  /* 0x00000005060075a7 */ /* 0x001064000800017f */
[----:B-1----:R-:W-:Y:S05]  /*a0d0*/  @!P0 NANOSLEEP.SYNCS 0x989680 ;  /* 0x009896800000895d */ /* 0x002fea0003900000 */
[----:B------:R-:W1:Y:S02]  /*a0e0*/  @!P0 SYNCS.PHASECHK.TRANS64 P0, [R6+URZ], R5 ;  /* 0x00000005060085a7 */ /* 0x000e64000800007f */
[----:B-1----:R-:W-:Y:S05]  /*a0f0*/  @!P0 BRA `(.L_x_318) ;  /* 0xfffffffc00f08947 */ /* 0x002fea000383ffff */
[----:B------:R-:W-:Y:S05]  /*a100*/  BRA `(.L_x_332) ;  /* 0xfffffff800e07947 */ /* 0x000fea000383ffff */
.L_x_319:
[----:B-1----:R1:W2:Y:S02]  /*a110*/  SYNCS.PHASECHK.TRANS64.TRYWAIT P0, [R9+URZ], R4 ;  /* 0x00000004090075a7 */ /* 0x0022a4000800017f */
[----:B--2---:R-:W-:Y:S05]  /*a120*/  @!P0 NANOSLEEP.SYNCS 0x989680 ;  /* 0x009896800000895d */ /* 0x004fea0003900000 */
[----:B------:R-:W2:Y:S02]  /*a130*/  @!P0 SYNCS.PHASECHK.TRANS64 P0, [R9+URZ], R4 ;  /* 0x00000004090085a7 */ /* 0x000ea4000800007f */
[----:B--2---:R-:W-:Y:S05]  /*a140*/  @!P0 BRA `(.L_x_319) ;  /* 0xfffffffc00f08947 */ /* 0x004fea000383ffff */
[----:B------:R-:W-:Y:S05]  /*a150*/  BRA `(.L_x_333) ;  /* 0xfffffff800e87947 */ /* 0x000fea000383ffff */
.L_x_334:
[----:B------:R-:W-:-:S00]  /*a160*/  BRA `(.L_x_334) ;  /* 0xfffffffc00fc7947 */ /* 0x000fc0000383ffff */
[----:B------:R-:W-:-:S00]  /*a170*/  NOP ;  /* 0x0000000000007918 */ /* 0x000fc00000000000 */
        /* <DEDUP_REMOVED lines=8> */
.L_x_335:


//--------------------- .nv.global.init           --------------------------
	.section	.nv.global.init,"aw",@progbits
.nv.global.init:
	.type		$str$22,@object
	.size		$str$22,($str$23 - $str$22)
$str$22:
        /*0000*/ 	.byte	0x6b, 0x5f, 0x74, 0x69, 0x6c, 0x65, 0x5f, 0x63, 0x6f, 0x75, 0x6e, 0x74, 0x20, 0x3e, 0x3d, 0x20
        /*0010*/ 	.byte	0x31, 0x00
	.type		$str$23,@object
	.size		$str$23,(__unnamed_1 - $str$23)
$str$23:
        /*0012*/ 	.byte	0x2f, 0x74, 0x6d, 0x70, 0x2f, 0x63, 0x75, 0x74, 0x6c, 0x61, 0x73, 0x73, 0x5f, 0x73, 0x77, 0x65
        /*0022*/ 	.byte	0x65, 0x70, 0x5f, 0x73, 0x72, 0x63, 0x2f, 0x69, 0x6e, 0x63, 0x6c, 0x75, 0x64, 0x65, 0x2f, 0x63
        /*0032*/ 	.byte	0x75, 0x74, 0x6c, 0x61, 0x73, 0x73, 0x2f, 0x67, 0x65, 0x6d, 0x6d, 0x2f, 0x63, 0x6f, 0x6c, 0x6c
        /*0042*/ 	.byte	0x65, 0x63, 0x74, 0x69, 0x76, 0x65, 0x2f, 0x73, 0x6d, 0x39, 0x30, 0x5f, 0x6d, 0x6d, 0x61, 0x5f
        /*0052*/ 	.byte	0x74, 0x6d, 0x61, 0x5f, 0x67, 0x6d, 0x6d, 0x61, 0x5f, 0x73, 0x73, 0x5f, 0x77, 0x61, 0x72, 0x70
        /*0062*/ 	.byte	0x73, 0x70, 0x65, 0x63, 0x69, 0x61, 0x6c, 0x69, 0x7a, 0x65, 0x64, 0x2e, 0x68, 0x70, 0x70, 0x00
	.type		__unnamed_1,@object
	.size		__unnamed_1,(.L_0 - __unnamed_1)
__unnamed_1:
        /*0072*/ 	.byte	0x76, 0x6f, 0x69, 0x64, 0x20, 0x63, 0x75, 0x74, 0x6c, 0x61, 0x73, 0x73, 0x3a, 0x3a, 0x67, 0x65
        /* <DEDUP_REMOVED lines=172> */
        /*0b42*/ 	.byte	0x3a, 0x69, 0x64, 0x65, 0x6e, 0x74, 0x69, 0x74, 0x79, 0x5d, 0x00
.L_0:


//--------------------- .nv.shared._ZN7cutlass13device_kernelINS_4gemm6kernel13GemmUniversalIN4cute5tupleIJiiiiEEENS1_10collective13CollectiveMmaINS1_34MainloopSm90TmaGmmaWarpSpecializedILi5ENS5_IJNS4_1CILi8EEENSA_ILi1EEESC_EEENS1_32KernelTmaWarpSpecializedPingpongEEENS5_IJNSA_ILi64EEENSA_ILi256EEENSA_ILi128EEEEEEaNS5_IJlSC_lEEEaSK_NS4_8TiledMMAINS4_8MMA_AtomIJNS4_4SM904GMMA27MMA_64x256x32_S32S8S8_SS_TNEEEENS4_6LayoutINS5_IJSC_SC_SC_EEENS5_IJNSA_ILi0EEEST_ST_EEEEENS5_IJNS4_10UnderscoreESW_SW_EEEEENS4_13SM90_TMA_LOADENS4_14ComposedLayoutINS4_7SwizzleILi3ELi4ELi3EEENS4_18smem_ptr_flag_bitsILi8EEENSR_INS5_IJSB_SI_EEENS5_IJSI_SC_EEEEEEEvNS4_8identityENS4_23SM90_TMA_LOAD_MULTICASTES18_vS19_EENS_8epilogue10collective6detail29Sm90TmaWarpSpecializedAdapterINS1D_15DefaultEpilogueIaSK_SK_NS1C_6thread17LinearCombinationIaLi1EiiLNS1H_9ScaleType4KindE0ELNS_15FloatRoundStyleE2EaEENS1_15EpilogueDefaultEEEEEvvEEEEvNT_6ParamsE --------------------------
	.section	.nv.shared._ZN7cutlass13device_kernelINS_4gemm6kernel13GemmUniversalIN4cute5tupleIJiiiiEEENS1_10collective13CollectiveMmaINS1_34MainloopSm90TmaGmmaWarpSpecializedILi5ENS5_IJNS4_1CILi8EEENSA_ILi1EEESC_EEENS1_32KernelTmaWarpSpecializedPingpongEEENS5_IJNSA_ILi64EEENSA_ILi256EEENSA_ILi128EEEEEEaNS5_IJlSC_lEEEaSK_NS4_8TiledMMAINS4_8MMA_AtomIJNS4_4SM904GMMA27MMA_64x256x32_S32S8S8_SS_TNEEEENS4_6LayoutINS5_IJSC_SC_SC_EEENS5_IJNSA_ILi0EEEST_ST_EEEEENS5_IJNS4_10UnderscoreESW_SW_EEEEENS4_13SM90_TMA_LOADENS4_14ComposedLayoutINS4_7SwizzleILi3ELi4ELi3EEENS4_18smem_ptr_flag_bitsILi8EEENSR_INS5_IJSB_SI_EEENS5_IJSI_SC_EEEEEEEvNS4_8identityENS4_23SM90_TMA_LOAD_MULTICASTES18_vS19_EENS_8epilogue10collective6detail29Sm90TmaWarpSpecializedAdapterINS1D_15DefaultEpilogueIaSK_SK_NS1C_6thread17LinearCombinationIaLi1EiiLNS1H_9ScaleType4KindE0ELNS_15FloatRoundStyleE2EaEENS1_15EpilogueDefaultEEEEEvvEEEEvNT_6ParamsE,"aw",@nobits
	.sectionflags	@""
	.align	16
	.zero		1024


//--------------------- .nv.shared.reserved.0     --------------------------
	.section	.nv.shared.reserved.0,"aw",@nobits
	.weak		__nv_reservedSMEM_offset_0_alias
	.size		__nv_reservedSMEM_offset_0_alias, 0, 0
	.other		__nv_reservedSMEM_offset_0_alias,@"STO_CUDA_RESERVED_SHARED STV_DEFAULT"
__nv_reservedSMEM_offset_0_alias:
	.zero		0


//--------------------- .nv.global                --------------------------
	.section	.nv.global,"aw",@nobits
.nv.global:
	.type		_ZN40_INTERNAL_40420fc5_4_k_cu_23d4474a_163494cute1_E,@object
	.size		_ZN40_INTERNAL_40420fc5_4_k_cu_23d4474a_163494cute1_E,(_ZN40_INTERNAL_40420fc5_4_k_cu_23d4474a_163494cuda3std3__45__cpo6cbeginE - _ZN40_INTERNAL_40420fc5_4_k_cu_23d4474a_163494cute1_E)
_ZN40_INTERNAL_40420fc5_4_k_cu_23d4474a_163494cute1_E:
	.zero		1
	.type		_ZN40_INTERNAL_40420fc5_4_k_cu_23d4474a_163494cuda3std3__45__cpo6cbeginE,@object
	.size		_ZN40_INTERNAL_40420fc5_4_k_cu_23d4474a_163494cuda3std3__45__cpo6cbeginE,(_ZN40_INTERNAL_40420fc5_4_k_cu_23d4474a_163494cuda3std3__48in_placeE - _ZN40_INTERNAL_40420fc5_4_k_cu_23d4474a_163494cuda3std3__45__cpo6cbeginE)
_ZN40_INTERNAL_40420fc5_4_k_cu_23d4474a_163494cuda3std3__45__cpo6cbeginE:
	.zero		1
	.type		_ZN40_INTERNAL_40420fc5_4_k_cu_23d4474a_163494cuda3std3__48in_placeE,@object
	.size		_ZN40_INTERNAL_40420fc5_4_k_cu_23d4474a_163494cuda3std3__48in_placeE,(_ZN40_INTERNAL_40420fc5_4_k_cu_23d4474a_163494cuda3std6ranges3__45__cpo9iter_moveE - _ZN40_INTERNAL_40420fc5_4_k_cu_23d4474a_163494cuda3std3__48in_placeE)
_ZN40_INTERNAL_40420fc5_4_k_cu_23d4474a_163494cuda3std3__48in_placeE:
	.zero		1
	.type		_ZN40_INTERNAL_40420fc5_4_k_cu_23d4474a_163494cuda3std6ranges3__45__cpo9iter_moveE,@object
	.size		_ZN40_INTERNAL_40420fc5_4_k_cu_23d4474a_163494cuda3std6ranges3__45__cpo9iter_moveE,(_ZN40_INTERNAL_40420fc5_4_k_cu_23d4474a_163494cuda3std3__45__cpo5beginE - _ZN40_INTERNAL_40420fc5_4_k_cu_23d4474a_163494cuda3std6ranges3__45__cpo9iter_moveE)
_ZN40_INTERNAL_40420fc5_4_k_cu_23d4474a_163494cuda3std6ranges3__45__cpo9iter_moveE:
	.zero		1
	.type		_ZN40_INTERNAL_40420fc5_4_k_cu_23d4474a_163494cuda3std3__45__cpo5beginE,@object
	.size		_ZN40_INTERNAL_40420fc5_4_k_cu_23d4474a_163494cuda3std3__45__cpo5beginE,(_ZN40_INTERNAL_40420fc5_4_k_cu_23d4474a_163494cuda3std3__442_GLOBAL__N__40420fc5_4_k_cu_23d4474a_163496ignoreE - _ZN40_INTERNAL_40420fc5_4_k_cu_23d4474a_163494cuda3std3__45__cpo5beginE)
_ZN40_INTERNAL_40420fc5_4_k_cu_23d4474a_163494cuda3std3__45__cpo5beginE:
	.zero		1
	.type		_ZN40_INTERNAL_40420fc5_4_k_cu_23d4474a_163494cuda3std3__442_GLOBAL__N__40420fc5_4_k_cu_23d4474a_163496ignoreE,@object
	.size		_ZN40_INTERNAL_40420fc5_4_k_cu_23d4474a_163494cuda3std3__442_GLOBAL__N__40420fc5_4_k_cu_23d4474a_163496ignoreE,(_ZN40_INTERNAL_40420fc5_4_k_cu_23d4474a_163494cute7productE - _ZN40_INTERNAL_40420fc5_4_k_cu_23d4474a_163494cuda3std3__442_GLOBAL__N__40420fc5_4_k_cu_23d4474a_163496ignoreE)
_ZN40_INTERNAL_40420fc5_4_k_cu_23d4474a_163494cuda3std3__442_GLOBAL__N__40420fc5_4_k_cu_23d4474a_163496ignoreE:
	.zero		1
	.type		_ZN40_INTERNAL_40420fc5_4_k_cu_23d4474a_163494cute7productE,@object
	.size		_ZN40_INTERNAL_40420fc5_4_k_cu_23d4474a_163494cute7productE,(_ZN40_INTERNAL_40420fc5_4_k_cu_23d4474a_163494cuda3std3__45__cpo3endE - _ZN40_INTERNAL_40420fc5_4_k_cu_23d4474a_163494cute7productE)
_ZN40_INTERNAL_40420fc5_4_k_cu_23d4474a_163494cute7productE:
	.zero		1
	.type		_ZN40_INTERNAL_40420fc5_4_k_cu_23d4474a_163494cuda3std3__45__cpo3endE,@object
	.size		_ZN40_INTERNAL_40420fc5_4_k_cu_23d4474a_163494cuda3std3__45__cpo3endE,(_ZN40_INTERNAL_40420fc5_4_k_cu_23d4474a_163494cuda3std3__419piecewise_constructE - _ZN40_INTERNAL_40420fc5_4_k_cu_23d4474a_163494cuda3std3__45__cpo3endE)
_ZN40_INTERNAL_40420fc5_4_k_cu_23d4474a_163494cuda3std3__45__cpo3endE:
	.zero		1
	.type		_ZN40_INTERNAL_40420fc5_4_k_cu_23d4474a_163494cuda3std3__419piecewise_constructE,@object
	.size		_ZN40_INTERNAL_40420fc5_4_k_cu_23d4474a_163494cuda3std3__419piecewise_constructE,(_ZN40_INTERNAL_40420fc5_4_k_cu_23d4474a_163494cuda3std3__45__cpo4cendE - _ZN40_INTERNAL_40420fc5_4_k_cu_23d4474a_163494cuda3std3__419piecewise_constructE)
_ZN40_INTERNAL_40420fc5_4_k_cu_23d4474a_163494cuda3std3__419piecewise_constructE:
	.zero		1
	.type		_ZN40_INTERNAL_40420fc5_4_k_cu_23d4474a_163494cuda3std3__45__cpo4cendE,@object
	.size		_ZN40_INTERNAL_40420fc5_4_k_cu_23d4474a_163494cuda3std3__45__cpo4cendE,(_ZN40_INTERNAL_40420fc5_4_k_cu_23d4474a_163494cuda3std6ranges3__45__cpo4swapE - _ZN40_INTERNAL_40420fc5_4_k_cu_23d4474a_163494cuda3std3__45__cpo4cendE)
_ZN40_INTERNAL_40420fc5_4_k_cu_23d4474a_163494cuda3std3__45__cpo4cendE:
	.zero		1
	.type		_ZN40_INTERNAL_40420fc5_4_k_cu_23d4474a_163494cuda3std6ranges3__45__cpo4swapE,@object
	.size		_ZN40_INTERNAL_40420fc5_4_k_cu_23d4474a_163494cuda3std6ranges3__45__cpo4swapE,(.L_8 - _ZN40_INTERNAL_40420fc5_4_k_cu_23d4474a_163494cuda3std6ranges3__45__cpo4swapE)
_ZN40_INTERNAL_40420fc5_4_k_cu_23d4474a_163494cuda3std6ranges3__45__cpo4swapE:
	.zero		1
.L_8:


//--------------------- .nv.constant0._ZN7cutlass13device_kernelINS_4gemm6kernel13GemmUniversalIN4cute5tupleIJiiiiEEENS1_10collective13CollectiveMmaINS1_34MainloopSm90TmaGmmaWarpSpecializedILi5ENS5_IJNS4_1CILi8EEENSA_ILi1EEESC_EEENS1_32KernelTmaWarpSpecializedPingpongEEENS5_IJNSA_ILi64EEENSA_ILi256EEENSA_ILi128EEEEEEaNS5_IJlSC_lEEEaSK_NS4_8TiledMMAINS4_8MMA_AtomIJNS4_4SM904GMMA27MMA_64x256x32_S32S8S8_SS_TNEEEENS4_6LayoutINS5_IJSC_SC_SC_EEENS5_IJNSA_ILi0EEEST_ST_EEEEENS5_IJNS4_10UnderscoreESW_SW_EEEEENS4_13SM90_TMA_LOADENS4_14ComposedLayoutINS4_7SwizzleILi3ELi4ELi3EEENS4_18smem_ptr_flag_bitsILi8EEENSR_INS5_IJSB_SI_EEENS5_IJSI_SC_EEEEEEEvNS4_8identityENS4_23SM90_TMA_LOAD_MULTICASTES18_vS19_EENS_8epilogue10collective6detail29Sm90TmaWarpSpecializedAdapterINS1D_15DefaultEpilogueIaSK_SK_NS1C_6thread17LinearCombinationIaLi1EiiLNS1H_9ScaleType4KindE0ELNS_15FloatRoundStyleE2EaEENS1_15EpilogueDefaultEEEEEvvEEEEvNT_6ParamsE --------------------------
	.section	.nv.constant0._ZN7cutlass13device_kernelINS_4gemm6kernel13GemmUniversalIN4cute5tupleIJiiiiEEENS1_10collective13CollectiveMmaINS1_34MainloopSm90TmaGmmaWarpSpecializedILi5ENS5_IJNS4_1CILi8EEENSA_ILi1EEESC_EEENS1_32KernelTmaWarpSpecializedPingpongEEENS5_IJNSA_ILi64EEENSA_ILi256EEENSA_ILi128EEEEEEaNS5_IJlSC_lEEEaSK_NS4_8TiledMMAINS4_8MMA_AtomIJNS4_4SM904GMMA27MMA_64x256x32_S32S8S8_SS_TNEEEENS4_6LayoutINS5_IJSC_SC_SC_EEENS5_IJNSA_ILi0EEEST_ST_EEEEENS5_IJNS4_10UnderscoreESW_SW_EEEEENS4_13SM90_TMA_LOADENS4_14ComposedLayoutINS4_7SwizzleILi3ELi4ELi3EEENS4_18smem_ptr_flag_bitsILi8EEENSR_INS5_IJSB_SI_EEENS5_IJSI_SC_EEEEEEEvNS4_8identityENS4_23SM90_TMA_LOAD_MULTICASTES18_vS19_EENS_8epilogue10collective6detail29Sm90TmaWarpSpecializedAdapterINS1D_15DefaultEpilogueIaSK_SK_NS1C_6thread17LinearCombinationIaLi1EiiLNS1H_9ScaleType4KindE0ELNS_15FloatRoundStyleE2EaEENS1_15EpilogueDefaultEEEEEvvEEEEvNT_6ParamsE,"a",@progbits
	.sectionflags	@""
	.align	4
.nv.constant0._ZN7cutlass13device_kernelINS_4gemm6kernel13GemmUniversalIN4cute5tupleIJiiiiEEENS1_10collective13CollectiveMmaINS1_34MainloopSm90TmaGmmaWarpSpecializedILi5ENS5_IJNS4_1CILi8EEENSA_ILi1EEESC_EEENS1_32KernelTmaWarpSpecializedPingpongEEENS5_IJNSA_ILi64EEENSA_ILi256EEENSA_ILi128EEEEEEaNS5_IJlSC_lEEEaSK_NS4_8TiledMMAINS4_8MMA_AtomIJNS4_4SM904GMMA27MMA_64x256x32_S32S8S8_SS_TNEEEENS4_6LayoutINS5_IJSC_SC_SC_EEENS5_IJNSA_ILi0EEEST_ST_EEEEENS5_IJNS4_10UnderscoreESW_SW_EEEEENS4_13SM90_TMA_LOADENS4_14ComposedLayoutINS4_7SwizzleILi3ELi4ELi3EEENS4_18smem_ptr_flag_bitsILi8EEENSR_INS5_IJSB_SI_EEENS5_IJSI_SC_EEEEEEEvNS4_8identityENS4_23SM90_TMA_LOAD_MULTICASTES18_vS19_EENS_8epilogue10collective6detail29Sm90TmaWarpSpecializedAdapterINS1D_15DefaultEpilogueIaSK_SK_NS1C_6thread17LinearCombinationIaLi1EiiLNS1H_9ScaleType4KindE0ELNS_15FloatRoundStyleE2EaEENS1_15EpilogueDefaultEEEEEvvEEEEvNT_6ParamsE:
	.zero		1664


//--------------------- SYMBOLS --------------------------

	.type		.nv.reservedSmem.offset0,@object
	.size		.nv.reservedSmem.offset0,0x4
	.type		__assertfail,@function
